//
// Generated by NVIDIA NVVM Compiler
//
// Compiler Build ID: CL-36424714
// Cuda compilation tools, release 13.0, V13.0.88
// Based on NVVM 20.0.0
//

.version 9.0
.target sm_100
.address_size 64

	// .globl	mm_kernel0
// _ZZ10mm_kernel0E14A_local_shared has been demoted
// _ZZ10mm_kernel0E14B_local_shared has been demoted

.visible .entry mm_kernel0(
	.param .u64 .ptr .align 1 mm_kernel0_param_0,
	.param .u64 .ptr .align 1 mm_kernel0_param_1,
	.param .u64 .ptr .align 1 mm_kernel0_param_2
)
.maxntid 64
{
	.local .align 16 .b8 	__local_depot0[1024];
	.reg .b64 	%SP;
	.reg .b64 	%SPL;
	.reg .pred 	%p<5>;
	.reg .b32 	%r<112>;
	.reg .b32 	%f<1550>;
	.reg .b64 	%rd<33>;
	// demoted variable
	.shared .align 4 .b8 _ZZ10mm_kernel0E14A_local_shared[4608];
	// demoted variable
	.shared .align 4 .b8 _ZZ10mm_kernel0E14B_local_shared[16384];
	mov.u64 	%SPL, __local_depot0;
	ld.param.u64 	%rd5, [mm_kernel0_param_0];
	cvta.to.global.u64 	%rd1, %rd5;
	add.u64 	%rd2, %SPL, 0;
	mov.u32 	%r1, %tid.y;
	setp.gt.u32 	%p1, %r1, 31;
	mov.u32 	%r14, %ctaid.x;
	shl.b32 	%r15, %r14, 14;
	shl.b32 	%r16, %r1, 9;
	and.b32  	%r17, %r16, 15360;
	or.b32  	%r18, %r17, %r15;
	and.b32  	%r2, %r1, 1;
	shl.b32 	%r4, %r1, 2;
	and.b32  	%r19, %r4, 4;
	or.b32  	%r3, %r18, %r19;
	shl.b32 	%r5, %r1, 1;
	and.b32  	%r20, %r5, 6;
	min.u32 	%r21, %r19, %r20;
	shr.u32 	%r6, %r1, 1;
	shr.u32 	%r7, %r1, 2;
	min.u32 	%r22, %r6, %r7;
	shl.b32 	%r23, %r22, 3;
	or.b32  	%r8, %r23, %r21;
	sub.s32 	%r24, %r4, %r8;
	mul.wide.s32 	%rd9, %r24, 4;
	add.s64 	%rd3, %rd2, %rd9;
	@%p1 bra 	$L__BB0_2;
	mul.wide.u32 	%rd10, %r3, 4;
	add.s64 	%rd11, %rd1, %rd10;
	ld.global.nc.f32 	%f129, [%rd11];
	st.local.f32 	[%rd3], %f129;
	ld.global.nc.f32 	%f130, [%rd11+4];
	st.local.f32 	[%rd3+4], %f130;
	ld.global.nc.f32 	%f131, [%rd11+8];
	st.local.f32 	[%rd3+8], %f131;
	ld.global.nc.f32 	%f132, [%rd11+12];
	st.local.f32 	[%rd3+12], %f132;
$L__BB0_2:
	ld.param.u64 	%rd30, [mm_kernel0_param_1];
	mov.u32 	%r26, %ctaid.y;
	shl.b32 	%r9, %r26, 8;
	or.b32  	%r27, %r5, %r9;
	cvta.to.global.u64 	%rd12, %rd30;
	mul.wide.u32 	%rd13, %r27, 4;
	add.s64 	%rd14, %rd12, %rd13;
	ld.global.nc.v2.f32 	{%f134, %f135}, [%rd14];
	ld.global.nc.v2.f32 	{%f136, %f137}, [%rd14+512];
	ld.global.nc.v2.f32 	{%f138, %f139}, [%rd14+4096];
	ld.global.nc.v2.f32 	{%f140, %f141}, [%rd14+4608];
	ld.global.nc.v2.f32 	{%f142, %f143}, [%rd14+8192];
	ld.global.nc.v2.f32 	{%f144, %f145}, [%rd14+8704];
	ld.global.nc.v2.f32 	{%f146, %f147}, [%rd14+12288];
	ld.global.nc.v2.f32 	{%f148, %f149}, [%rd14+12800];
	ld.global.nc.v2.f32 	{%f150, %f151}, [%rd14+16384];
	ld.global.nc.v2.f32 	{%f152, %f153}, [%rd14+16896];
	ld.global.nc.v2.f32 	{%f154, %f155}, [%rd14+20480];
	ld.global.nc.v2.f32 	{%f156, %f157}, [%rd14+20992];
	ld.global.nc.v2.f32 	{%f158, %f159}, [%rd14+24576];
	ld.global.nc.v2.f32 	{%f160, %f161}, [%rd14+25088];
	ld.global.nc.v2.f32 	{%f162, %f163}, [%rd14+28672];
	ld.global.nc.v2.f32 	{%f164, %f165}, [%rd14+29184];
	and.b32  	%r28, %r1, 3;
	and.b32  	%r29, %r4, 64;
	mad.lo.s32 	%r30, %r28, 144, %r29;
	shr.u32 	%r31, %r1, 3;
	and.b32  	%r32, %r31, 4;
	or.b32  	%r33, %r30, %r32;
	and.b32  	%r34, %r7, 3;
	or.b32  	%r35, %r33, %r34;
	sub.s32 	%r36, %r5, %r8;
	mul.wide.s32 	%rd15, %r36, 4;
	add.s64 	%rd4, %rd2, %rd15;
	ld.local.v2.f32 	{%f166, %f167}, [%rd4];
	shl.b32 	%r37, %r35, 2;
	mov.u32 	%r38, _ZZ10mm_kernel0E14A_local_shared;
	add.s32 	%r10, %r38, %r37;
	st.shared.f32 	[%r10], %f166;
	st.shared.f32 	[%r10+288], %f167;
	shl.b32 	%r39, %r2, 3;
	and.b32  	%r41, %r4, 240;
	or.b32  	%r42, %r39, %r41;
	shl.b32 	%r43, %r6, 8;
	and.b32  	%r44, %r43, 256;
	or.b32  	%r45, %r44, %r42;
	mov.u32 	%r46, _ZZ10mm_kernel0E14B_local_shared;
	add.s32 	%r11, %r46, %r45;
	st.shared.v2.f32 	[%r11], {%f134, %f135};
	st.shared.v2.f32 	[%r11+512], {%f136, %f137};
	st.shared.v2.f32 	[%r11+1024], {%f138, %f139};
	st.shared.v2.f32 	[%r11+1536], {%f140, %f141};
	st.shared.v2.f32 	[%r11+2048], {%f142, %f143};
	st.shared.v2.f32 	[%r11+2560], {%f144, %f145};
	st.shared.v2.f32 	[%r11+3072], {%f146, %f147};
	st.shared.v2.f32 	[%r11+3584], {%f148, %f149};
	st.shared.v2.f32 	[%r11+4096], {%f150, %f151};
	st.shared.v2.f32 	[%r11+4608], {%f152, %f153};
	st.shared.v2.f32 	[%r11+5120], {%f154, %f155};
	st.shared.v2.f32 	[%r11+5632], {%f156, %f157};
	st.shared.v2.f32 	[%r11+6144], {%f158, %f159};
	st.shared.v2.f32 	[%r11+6656], {%f160, %f161};
	st.shared.v2.f32 	[%r11+7168], {%f162, %f163};
	st.shared.v2.f32 	[%r11+7680], {%f164, %f165};
	mov.b32 	%r111, 0;
	mov.f32 	%f1486, 0f00000000;
	mov.f32 	%f1487, %f1486;
	mov.f32 	%f1488, %f1486;
	mov.f32 	%f1489, %f1486;
	mov.f32 	%f1490, %f1486;
	mov.f32 	%f1491, %f1486;
	mov.f32 	%f1492, %f1486;
	mov.f32 	%f1493, %f1486;
	mov.f32 	%f1494, %f1486;
	mov.f32 	%f1495, %f1486;
	mov.f32 	%f1496, %f1486;
	mov.f32 	%f1497, %f1486;
	mov.f32 	%f1498, %f1486;
	mov.f32 	%f1499, %f1486;
	mov.f32 	%f1500, %f1486;
	mov.f32 	%f1501, %f1486;
	mov.f32 	%f1502, %f1486;
	mov.f32 	%f1503, %f1486;
	mov.f32 	%f1504, %f1486;
	mov.f32 	%f1505, %f1486;
	mov.f32 	%f1506, %f1486;
	mov.f32 	%f1507, %f1486;
	mov.f32 	%f1508, %f1486;
	mov.f32 	%f1509, %f1486;
	mov.f32 	%f1510, %f1486;
	mov.f32 	%f1511, %f1486;
	mov.f32 	%f1512, %f1486;
	mov.f32 	%f1513, %f1486;
	mov.f32 	%f1514, %f1486;
	mov.f32 	%f1515, %f1486;
	mov.f32 	%f1516, %f1486;
	mov.f32 	%f1517, %f1486;
	mov.f32 	%f1518, %f1486;
	mov.f32 	%f1519, %f1486;
	mov.f32 	%f1520, %f1486;
	mov.f32 	%f1521, %f1486;
	mov.f32 	%f1522, %f1486;
	mov.f32 	%f1523, %f1486;
	mov.f32 	%f1524, %f1486;
	mov.f32 	%f1525, %f1486;
	mov.f32 	%f1526, %f1486;
	mov.f32 	%f1527, %f1486;
	mov.f32 	%f1528, %f1486;
	mov.f32 	%f1529, %f1486;
	mov.f32 	%f1530, %f1486;
	mov.f32 	%f1531, %f1486;
	mov.f32 	%f1532, %f1486;
	mov.f32 	%f1533, %f1486;
	mov.f32 	%f1534, %f1486;
	mov.f32 	%f1535, %f1486;
	mov.f32 	%f1536, %f1486;
	mov.f32 	%f1537, %f1486;
	mov.f32 	%f1538, %f1486;
	mov.f32 	%f1539, %f1486;
	mov.f32 	%f1540, %f1486;
	mov.f32 	%f1541, %f1486;
	mov.f32 	%f1542, %f1486;
	mov.f32 	%f1543, %f1486;
	mov.f32 	%f1544, %f1486;
	mov.f32 	%f1545, %f1486;
	mov.f32 	%f1546, %f1486;
	mov.f32 	%f1547, %f1486;
	mov.f32 	%f1548, %f1486;
	mov.f32 	%f1549, %f1486;
$L__BB0_3:
	setp.gt.u32 	%p2, %r1, 31;
	@%p2 bra 	$L__BB0_5;
	ld.param.u64 	%rd29, [mm_kernel0_param_0];
	shl.b32 	%r47, %r111, 3;
	shl.b32 	%r48, %r1, 9;
	and.b32  	%r49, %r48, 15360;
	mov.u32 	%r50, %ctaid.x;
	shl.b32 	%r51, %r50, 14;
	or.b32  	%r52, %r49, %r51;
	shl.b32 	%r53, %r1, 2;
	and.b32  	%r54, %r53, 4;
	or.b32  	%r55, %r52, %r54;
	add.s32 	%r56, %r55, %r47;
	cvta.to.global.u64 	%rd16, %rd29;
	mul.wide.u32 	%rd17, %r56, 4;
	add.s64 	%rd18, %rd16, %rd17;
	ld.global.nc.f32 	%f168, [%rd18+32];
	st.local.f32 	[%rd3], %f168;
	or.b32  	%r57, %r56, 1;
	mul.wide.u32 	%rd19, %r57, 4;
	add.s64 	%rd20, %rd16, %rd19;
	ld.global.nc.f32 	%f169, [%rd20+32];
	st.local.f32 	[%rd3+4], %f169;
	ld.global.nc.f32 	%f170, [%rd20+36];
	st.local.f32 	[%rd3+8], %f170;
	ld.global.nc.f32 	%f171, [%rd20+40];
	st.local.f32 	[%rd3+12], %f171;
$L__BB0_5:
	ld.param.u64 	%rd31, [mm_kernel0_param_1];
	shl.b32 	%r58, %r111, 13;
	not.b32 	%r59, %r58;
	not.b32 	%r60, %r111;
	mul.wide.u32 	%rd21, %r58, 4;
	cvta.to.global.u64 	%rd22, %rd31;
	shl.b32 	%r61, %r1, 1;
	add.s32 	%r62, %r61, %r9;
	mul.wide.u32 	%rd23, %r62, 4;
	add.s64 	%rd24, %rd22, %rd23;
	add.s64 	%rd25, %rd24, %rd21;
	ld.global.nc.v2.f32 	{%f172, %f173}, [%rd25+32768];
	ld.global.nc.v2.f32 	{%f174, %f175}, [%rd25+33280];
	ld.global.nc.v2.f32 	{%f176, %f177}, [%rd25+36864];
	ld.global.nc.v2.f32 	{%f178, %f179}, [%rd25+37376];
	ld.global.nc.v2.f32 	{%f180, %f181}, [%rd25+40960];
	ld.global.nc.v2.f32 	{%f182, %f183}, [%rd25+41472];
	ld.global.nc.v2.f32 	{%f184, %f185}, [%rd25+45056];
	ld.global.nc.v2.f32 	{%f186, %f187}, [%rd25+45568];
	ld.global.nc.v2.f32 	{%f188, %f189}, [%rd25+49152];
	ld.global.nc.v2.f32 	{%f190, %f191}, [%rd25+49664];
	ld.global.nc.v2.f32 	{%f192, %f193}, [%rd25+53248];
	ld.global.nc.v2.f32 	{%f194, %f195}, [%rd25+53760];
	ld.global.nc.v2.f32 	{%f196, %f197}, [%rd25+57344];
	ld.global.nc.v2.f32 	{%f198, %f199}, [%rd25+57856];
	ld.global.nc.v2.f32 	{%f200, %f201}, [%rd25+61440];
	ld.global.nc.v2.f32 	{%f202, %f203}, [%rd25+61952];
	bar.sync 	0;
	and.b32  	%r63, %r111, 1;
	setp.eq.b32 	%p3, %r63, 1;
	selp.b32 	%r64, 2304, 0, %p3;
	shr.u32 	%r65, %r1, 1;
	and.b32  	%r66, %r65, 28;
	and.b32  	%r67, %r1, 3;
	or.b32  	%r68, %r66, %r67;
	shl.b32 	%r69, %r68, 2;
	shl.b32 	%r70, %r1, 6;
	and.b32  	%r71, %r70, 256;
	or.b32  	%r72, %r71, %r69;
	and.b32  	%r73, %r58, 8192;
	or.b32  	%r74, %r73, %r72;
	mov.u32 	%r75, _ZZ10mm_kernel0E14B_local_shared;
	add.s32 	%r76, %r75, %r74;
	selp.b32 	%r77, 2592, 288, %p3;
	mov.u32 	%r78, _ZZ10mm_kernel0E14A_local_shared;
	add.s32 	%r79, %r78, %r64;
	ld.shared.f32 	%f204, [%r79];
	ld.shared.f32 	%f205, [%r76];
	ld.shared.f32 	%f206, [%r76+128];
	ld.shared.f32 	%f207, [%r76+512];
	ld.shared.f32 	%f208, [%r76+640];
	fma.rn.f32 	%f209, %f204, %f205, %f1549;
	fma.rn.f32 	%f210, %f204, %f206, %f1533;
	fma.rn.f32 	%f211, %f204, %f207, %f1517;
	fma.rn.f32 	%f212, %f204, %f208, %f1501;
	add.s32 	%r80, %r78, %r77;
	ld.shared.f32 	%f213, [%r80];
	ld.shared.f32 	%f214, [%r76+1024];
	ld.shared.f32 	%f215, [%r76+1152];
	ld.shared.f32 	%f216, [%r76+1536];
	ld.shared.f32 	%f217, [%r76+1664];
	fma.rn.f32 	%f218, %f213, %f214, %f209;
	fma.rn.f32 	%f219, %f213, %f215, %f210;
	fma.rn.f32 	%f220, %f213, %f216, %f211;
	fma.rn.f32 	%f221, %f213, %f217, %f212;
	ld.shared.f32 	%f222, [%r79+4];
	fma.rn.f32 	%f223, %f222, %f205, %f1548;
	fma.rn.f32 	%f224, %f222, %f206, %f1532;
	fma.rn.f32 	%f225, %f222, %f207, %f1516;
	fma.rn.f32 	%f226, %f222, %f208, %f1500;
	ld.shared.f32 	%f227, [%r80+4];
	fma.rn.f32 	%f228, %f227, %f214, %f223;
	fma.rn.f32 	%f229, %f227, %f215, %f224;
	fma.rn.f32 	%f230, %f227, %f216, %f225;
	fma.rn.f32 	%f231, %f227, %f217, %f226;
	ld.shared.f32 	%f232, [%r79+8];
	fma.rn.f32 	%f233, %f232, %f205, %f1547;
	fma.rn.f32 	%f234, %f232, %f206, %f1531;
	fma.rn.f32 	%f235, %f232, %f207, %f1515;
	fma.rn.f32 	%f236, %f232, %f208, %f1499;
	ld.shared.f32 	%f237, [%r80+8];
	fma.rn.f32 	%f238, %f237, %f214, %f233;
	fma.rn.f32 	%f239, %f237, %f215, %f234;
	fma.rn.f32 	%f240, %f237, %f216, %f235;
	fma.rn.f32 	%f241, %f237, %f217, %f236;
	ld.shared.f32 	%f242, [%r79+12];
	fma.rn.f32 	%f243, %f242, %f205, %f1546;
	fma.rn.f32 	%f244, %f242, %f206, %f1530;
	fma.rn.f32 	%f245, %f242, %f207, %f1514;
	fma.rn.f32 	%f246, %f242, %f208, %f1498;
	ld.shared.f32 	%f247, [%r80+12];
	fma.rn.f32 	%f248, %f247, %f214, %f243;
	fma.rn.f32 	%f249, %f247, %f215, %f244;
	fma.rn.f32 	%f250, %f247, %f216, %f245;
	fma.rn.f32 	%f251, %f247, %f217, %f246;
	ld.shared.f32 	%f252, [%r79+256];
	fma.rn.f32 	%f253, %f252, %f205, %f1545;
	fma.rn.f32 	%f254, %f252, %f206, %f1529;
	fma.rn.f32 	%f255, %f252, %f207, %f1513;
	fma.rn.f32 	%f256, %f252, %f208, %f1497;
	ld.shared.f32 	%f257, [%r80+256];
	fma.rn.f32 	%f258, %f257, %f214, %f253;
	fma.rn.f32 	%f259, %f257, %f215, %f254;
	fma.rn.f32 	%f260, %f257, %f216, %f255;
	fma.rn.f32 	%f261, %f257, %f217, %f256;
	ld.shared.f32 	%f262, [%r79+260];
	fma.rn.f32 	%f263, %f262, %f205, %f1544;
	fma.rn.f32 	%f264, %f262, %f206, %f1528;
	fma.rn.f32 	%f265, %f262, %f207, %f1512;
	fma.rn.f32 	%f266, %f262, %f208, %f1496;
	ld.shared.f32 	%f267, [%r80+260];
	fma.rn.f32 	%f268, %f267, %f214, %f263;
	fma.rn.f32 	%f269, %f267, %f215, %f264;
	fma.rn.f32 	%f270, %f267, %f216, %f265;
	fma.rn.f32 	%f271, %f267, %f217, %f266;
	ld.shared.f32 	%f272, [%r79+264];
	fma.rn.f32 	%f273, %f272, %f205, %f1543;
	fma.rn.f32 	%f274, %f272, %f206, %f1527;
	fma.rn.f32 	%f275, %f272, %f207, %f1511;
	fma.rn.f32 	%f276, %f272, %f208, %f1495;
	ld.shared.f32 	%f277, [%r80+264];
	fma.rn.f32 	%f278, %f277, %f214, %f273;
	fma.rn.f32 	%f279, %f277, %f215, %f274;
	fma.rn.f32 	%f280, %f277, %f216, %f275;
	fma.rn.f32 	%f281, %f277, %f217, %f276;
	ld.shared.f32 	%f282, [%r79+268];
	fma.rn.f32 	%f283, %f282, %f205, %f1542;
	fma.rn.f32 	%f284, %f282, %f206, %f1526;
	fma.rn.f32 	%f285, %f282, %f207, %f1510;
	fma.rn.f32 	%f286, %f282, %f208, %f1494;
	ld.shared.f32 	%f287, [%r80+268];
	fma.rn.f32 	%f288, %f287, %f214, %f283;
	fma.rn.f32 	%f289, %f287, %f215, %f284;
	fma.rn.f32 	%f290, %f287, %f216, %f285;
	fma.rn.f32 	%f291, %f287, %f217, %f286;
	ld.shared.f32 	%f292, [%r79+16];
	fma.rn.f32 	%f293, %f292, %f205, %f1541;
	fma.rn.f32 	%f294, %f292, %f206, %f1525;
	fma.rn.f32 	%f295, %f292, %f207, %f1509;
	fma.rn.f32 	%f296, %f292, %f208, %f1493;
	ld.shared.f32 	%f297, [%r80+16];
	fma.rn.f32 	%f298, %f297, %f214, %f293;
	fma.rn.f32 	%f299, %f297, %f215, %f294;
	fma.rn.f32 	%f300, %f297, %f216, %f295;
	fma.rn.f32 	%f301, %f297, %f217, %f296;
	ld.shared.f32 	%f302, [%r79+20];
	fma.rn.f32 	%f303, %f302, %f205, %f1540;
	fma.rn.f32 	%f304, %f302, %f206, %f1524;
	fma.rn.f32 	%f305, %f302, %f207, %f1508;
	fma.rn.f32 	%f306, %f302, %f208, %f1492;
	ld.shared.f32 	%f307, [%r80+20];
	fma.rn.f32 	%f308, %f307, %f214, %f303;
	fma.rn.f32 	%f309, %f307, %f215, %f304;
	fma.rn.f32 	%f310, %f307, %f216, %f305;
	fma.rn.f32 	%f311, %f307, %f217, %f306;
	ld.shared.f32 	%f312, [%r79+24];
	fma.rn.f32 	%f313, %f312, %f205, %f1539;
	fma.rn.f32 	%f314, %f312, %f206, %f1523;
	fma.rn.f32 	%f315, %f312, %f207, %f1507;
	fma.rn.f32 	%f316, %f312, %f208, %f1491;
	ld.shared.f32 	%f317, [%r80+24];
	fma.rn.f32 	%f318, %f317, %f214, %f313;
	fma.rn.f32 	%f319, %f317, %f215, %f314;
	fma.rn.f32 	%f320, %f317, %f216, %f315;
	fma.rn.f32 	%f321, %f317, %f217, %f316;
	ld.shared.f32 	%f322, [%r79+28];
	fma.rn.f32 	%f323, %f322, %f205, %f1538;
	fma.rn.f32 	%f324, %f322, %f206, %f1522;
	fma.rn.f32 	%f325, %f322, %f207, %f1506;
	fma.rn.f32 	%f326, %f322, %f208, %f1490;
	ld.shared.f32 	%f327, [%r80+28];
	fma.rn.f32 	%f328, %f327, %f214, %f323;
	fma.rn.f32 	%f329, %f327, %f215, %f324;
	fma.rn.f32 	%f330, %f327, %f216, %f325;
	fma.rn.f32 	%f331, %f327, %f217, %f326;
	ld.shared.f32 	%f332, [%r79+272];
	fma.rn.f32 	%f333, %f332, %f205, %f1537;
	fma.rn.f32 	%f334, %f332, %f206, %f1521;
	fma.rn.f32 	%f335, %f332, %f207, %f1505;
	fma.rn.f32 	%f336, %f332, %f208, %f1489;
	ld.shared.f32 	%f337, [%r80+272];
	fma.rn.f32 	%f338, %f337, %f214, %f333;
	fma.rn.f32 	%f339, %f337, %f215, %f334;
	fma.rn.f32 	%f340, %f337, %f216, %f335;
	fma.rn.f32 	%f341, %f337, %f217, %f336;
	ld.shared.f32 	%f342, [%r79+276];
	fma.rn.f32 	%f343, %f342, %f205, %f1536;
	fma.rn.f32 	%f344, %f342, %f206, %f1520;
	fma.rn.f32 	%f345, %f342, %f207, %f1504;
	fma.rn.f32 	%f346, %f342, %f208, %f1488;
	ld.shared.f32 	%f347, [%r80+276];
	fma.rn.f32 	%f348, %f347, %f214, %f343;
	fma.rn.f32 	%f349, %f347, %f215, %f344;
	fma.rn.f32 	%f350, %f347, %f216, %f345;
	fma.rn.f32 	%f351, %f347, %f217, %f346;
	ld.shared.f32 	%f352, [%r79+280];
	fma.rn.f32 	%f353, %f352, %f205, %f1535;
	fma.rn.f32 	%f354, %f352, %f206, %f1519;
	fma.rn.f32 	%f355, %f352, %f207, %f1503;
	fma.rn.f32 	%f356, %f352, %f208, %f1487;
	ld.shared.f32 	%f357, [%r80+280];
	fma.rn.f32 	%f358, %f357, %f214, %f353;
	fma.rn.f32 	%f359, %f357, %f215, %f354;
	fma.rn.f32 	%f360, %f357, %f216, %f355;
	fma.rn.f32 	%f361, %f357, %f217, %f356;
	ld.shared.f32 	%f362, [%r79+284];
	fma.rn.f32 	%f363, %f362, %f205, %f1534;
	fma.rn.f32 	%f364, %f362, %f206, %f1518;
	fma.rn.f32 	%f365, %f362, %f207, %f1502;
	fma.rn.f32 	%f366, %f362, %f208, %f1486;
	ld.shared.f32 	%f367, [%r80+284];
	fma.rn.f32 	%f368, %f367, %f214, %f363;
	fma.rn.f32 	%f369, %f367, %f215, %f364;
	fma.rn.f32 	%f370, %f367, %f216, %f365;
	fma.rn.f32 	%f371, %f367, %f217, %f366;
	selp.b32 	%r81, 2880, 576, %p3;
	selp.b32 	%r82, 3168, 864, %p3;
	add.s32 	%r83, %r78, %r81;
	ld.shared.f32 	%f372, [%r83];
	ld.shared.f32 	%f373, [%r76+2048];
	ld.shared.f32 	%f374, [%r76+2176];
	ld.shared.f32 	%f375, [%r76+2560];
	ld.shared.f32 	%f376, [%r76+2688];
	fma.rn.f32 	%f377, %f372, %f373, %f218;
	fma.rn.f32 	%f378, %f372, %f374, %f219;
	fma.rn.f32 	%f379, %f372, %f375, %f220;
	fma.rn.f32 	%f380, %f372, %f376, %f221;
	add.s32 	%r84, %r78, %r82;
	ld.shared.f32 	%f381, [%r84];
	ld.shared.f32 	%f382, [%r76+3072];
	ld.shared.f32 	%f383, [%r76+3200];
	ld.shared.f32 	%f384, [%r76+3584];
	ld.shared.f32 	%f385, [%r76+3712];
	fma.rn.f32 	%f386, %f381, %f382, %f377;
	fma.rn.f32 	%f387, %f381, %f383, %f378;
	fma.rn.f32 	%f388, %f381, %f384, %f379;
	fma.rn.f32 	%f389, %f381, %f385, %f380;
	ld.shared.f32 	%f390, [%r83+4];
	fma.rn.f32 	%f391, %f390, %f373, %f228;
	fma.rn.f32 	%f392, %f390, %f374, %f229;
	fma.rn.f32 	%f393, %f390, %f375, %f230;
	fma.rn.f32 	%f394, %f390, %f376, %f231;
	ld.shared.f32 	%f395, [%r84+4];
	fma.rn.f32 	%f396, %f395, %f382, %f391;
	fma.rn.f32 	%f397, %f395, %f383, %f392;
	fma.rn.f32 	%f398, %f395, %f384, %f393;
	fma.rn.f32 	%f399, %f395, %f385, %f394;
	ld.shared.f32 	%f400, [%r83+8];
	fma.rn.f32 	%f401, %f400, %f373, %f238;
	fma.rn.f32 	%f402, %f400, %f374, %f239;
	fma.rn.f32 	%f403, %f400, %f375, %f240;
	fma.rn.f32 	%f404, %f400, %f376, %f241;
	ld.shared.f32 	%f405, [%r84+8];
	fma.rn.f32 	%f406, %f405, %f382, %f401;
	fma.rn.f32 	%f407, %f405, %f383, %f402;
	fma.rn.f32 	%f408, %f405, %f384, %f403;
	fma.rn.f32 	%f409, %f405, %f385, %f404;
	ld.shared.f32 	%f410, [%r83+12];
	fma.rn.f32 	%f411, %f410, %f373, %f248;
	fma.rn.f32 	%f412, %f410, %f374, %f249;
	fma.rn.f32 	%f413, %f410, %f375, %f250;
	fma.rn.f32 	%f414, %f410, %f376, %f251;
	ld.shared.f32 	%f415, [%r84+12];
	fma.rn.f32 	%f416, %f415, %f382, %f411;
	fma.rn.f32 	%f417, %f415, %f383, %f412;
	fma.rn.f32 	%f418, %f415, %f384, %f413;
	fma.rn.f32 	%f419, %f415, %f385, %f414;
	ld.shared.f32 	%f420, [%r83+256];
	fma.rn.f32 	%f421, %f420, %f373, %f258;
	fma.rn.f32 	%f422, %f420, %f374, %f259;
	fma.rn.f32 	%f423, %f420, %f375, %f260;
	fma.rn.f32 	%f424, %f420, %f376, %f261;
	ld.shared.f32 	%f425, [%r84+256];
	fma.rn.f32 	%f426, %f425, %f382, %f421;
	fma.rn.f32 	%f427, %f425, %f383, %f422;
	fma.rn.f32 	%f428, %f425, %f384, %f423;
	fma.rn.f32 	%f429, %f425, %f385, %f424;
	ld.shared.f32 	%f430, [%r83+260];
	fma.rn.f32 	%f431, %f430, %f373, %f268;
	fma.rn.f32 	%f432, %f430, %f374, %f269;
	fma.rn.f32 	%f433, %f430, %f375, %f270;
	fma.rn.f32 	%f434, %f430, %f376, %f271;
	ld.shared.f32 	%f435, [%r84+260];
	fma.rn.f32 	%f436, %f435, %f382, %f431;
	fma.rn.f32 	%f437, %f435, %f383, %f432;
	fma.rn.f32 	%f438, %f435, %f384, %f433;
	fma.rn.f32 	%f439, %f435, %f385, %f434;
	ld.shared.f32 	%f440, [%r83+264];
	fma.rn.f32 	%f441, %f440, %f373, %f278;
	fma.rn.f32 	%f442, %f440, %f374, %f279;
	fma.rn.f32 	%f443, %f440, %f375, %f280;
	fma.rn.f32 	%f444, %f440, %f376, %f281;
	ld.shared.f32 	%f445, [%r84+264];
	fma.rn.f32 	%f446, %f445, %f382, %f441;
	fma.rn.f32 	%f447, %f445, %f383, %f442;
	fma.rn.f32 	%f448, %f445, %f384, %f443;
	fma.rn.f32 	%f449, %f445, %f385, %f444;
	ld.shared.f32 	%f450, [%r83+268];
	fma.rn.f32 	%f451, %f450, %f373, %f288;
	fma.rn.f32 	%f452, %f450, %f374, %f289;
	fma.rn.f32 	%f453, %f450, %f375, %f290;
	fma.rn.f32 	%f454, %f450, %f376, %f291;
	ld.shared.f32 	%f455, [%r84+268];
	fma.rn.f32 	%f456, %f455, %f382, %f451;
	fma.rn.f32 	%f457, %f455, %f383, %f452;
	fma.rn.f32 	%f458, %f455, %f384, %f453;
	fma.rn.f32 	%f459, %f455, %f385, %f454;
	ld.shared.f32 	%f460, [%r83+16];
	fma.rn.f32 	%f461, %f460, %f373, %f298;
	fma.rn.f32 	%f462, %f460, %f374, %f299;
	fma.rn.f32 	%f463, %f460, %f375, %f300;
	fma.rn.f32 	%f464, %f460, %f376, %f301;
	ld.shared.f32 	%f465, [%r84+16];
	fma.rn.f32 	%f466, %f465, %f382, %f461;
	fma.rn.f32 	%f467, %f465, %f383, %f462;
	fma.rn.f32 	%f468, %f465, %f384, %f463;
	fma.rn.f32 	%f469, %f465, %f385, %f464;
	ld.shared.f32 	%f470, [%r83+20];
	fma.rn.f32 	%f471, %f470, %f373, %f308;
	fma.rn.f32 	%f472, %f470, %f374, %f309;
	fma.rn.f32 	%f473, %f470, %f375, %f310;
	fma.rn.f32 	%f474, %f470, %f376, %f311;
	ld.shared.f32 	%f475, [%r84+20];
	fma.rn.f32 	%f476, %f475, %f382, %f471;
	fma.rn.f32 	%f477, %f475, %f383, %f472;
	fma.rn.f32 	%f478, %f475, %f384, %f473;
	fma.rn.f32 	%f479, %f475, %f385, %f474;
	ld.shared.f32 	%f480, [%r83+24];
	fma.rn.f32 	%f481, %f480, %f373, %f318;
	fma.rn.f32 	%f482, %f480, %f374, %f319;
	fma.rn.f32 	%f483, %f480, %f375, %f320;
	fma.rn.f32 	%f484, %f480, %f376, %f321;
	ld.shared.f32 	%f485, [%r84+24];
	fma.rn.f32 	%f486, %f485, %f382, %f481;
	fma.rn.f32 	%f487, %f485, %f383, %f482;
	fma.rn.f32 	%f488, %f485, %f384, %f483;
	fma.rn.f32 	%f489, %f485, %f385, %f484;
	ld.shared.f32 	%f490, [%r83+28];
	fma.rn.f32 	%f491, %f490, %f373, %f328;
	fma.rn.f32 	%f492, %f490, %f374, %f329;
	fma.rn.f32 	%f493, %f490, %f375, %f330;
	fma.rn.f32 	%f494, %f490, %f376, %f331;
	ld.shared.f32 	%f495, [%r84+28];
	fma.rn.f32 	%f496, %f495, %f382, %f491;
	fma.rn.f32 	%f497, %f495, %f383, %f492;
	fma.rn.f32 	%f498, %f495, %f384, %f493;
	fma.rn.f32 	%f499, %f495, %f385, %f494;
	ld.shared.f32 	%f500, [%r83+272];
	fma.rn.f32 	%f501, %f500, %f373, %f338;
	fma.rn.f32 	%f502, %f500, %f374, %f339;
	fma.rn.f32 	%f503, %f500, %f375, %f340;
	fma.rn.f32 	%f504, %f500, %f376, %f341;
	ld.shared.f32 	%f505, [%r84+272];
	fma.rn.f32 	%f506, %f505, %f382, %f501;
	fma.rn.f32 	%f507, %f505, %f383, %f502;
	fma.rn.f32 	%f508, %f505, %f384, %f503;
	fma.rn.f32 	%f509, %f505, %f385, %f504;
	ld.shared.f32 	%f510, [%r83+276];
	fma.rn.f32 	%f511, %f510, %f373, %f348;
	fma.rn.f32 	%f512, %f510, %f374, %f349;
	fma.rn.f32 	%f513, %f510, %f375, %f350;
	fma.rn.f32 	%f514, %f510, %f376, %f351;
	ld.shared.f32 	%f515, [%r84+276];
	fma.rn.f32 	%f516, %f515, %f382, %f511;
	fma.rn.f32 	%f517, %f515, %f383, %f512;
	fma.rn.f32 	%f518, %f515, %f384, %f513;
	fma.rn.f32 	%f519, %f515, %f385, %f514;
	ld.shared.f32 	%f520, [%r83+280];
	fma.rn.f32 	%f521, %f520, %f373, %f358;
	fma.rn.f32 	%f522, %f520, %f374, %f359;
	fma.rn.f32 	%f523, %f520, %f375, %f360;
	fma.rn.f32 	%f524, %f520, %f376, %f361;
	ld.shared.f32 	%f525, [%r84+280];
	fma.rn.f32 	%f526, %f525, %f382, %f521;
	fma.rn.f32 	%f527, %f525, %f383, %f522;
	fma.rn.f32 	%f528, %f525, %f384, %f523;
	fma.rn.f32 	%f529, %f525, %f385, %f524;
	ld.shared.f32 	%f530, [%r83+284];
	fma.rn.f32 	%f531, %f530, %f373, %f368;
	fma.rn.f32 	%f532, %f530, %f374, %f369;
	fma.rn.f32 	%f533, %f530, %f375, %f370;
	fma.rn.f32 	%f534, %f530, %f376, %f371;
	ld.shared.f32 	%f535, [%r84+284];
	fma.rn.f32 	%f536, %f535, %f382, %f531;
	fma.rn.f32 	%f537, %f535, %f383, %f532;
	fma.rn.f32 	%f538, %f535, %f384, %f533;
	fma.rn.f32 	%f539, %f535, %f385, %f534;
	selp.b32 	%r85, 3456, 1152, %p3;
	selp.b32 	%r86, 3744, 1440, %p3;
	add.s32 	%r87, %r78, %r85;
	ld.shared.f32 	%f540, [%r87];
	ld.shared.f32 	%f541, [%r76+4096];
	ld.shared.f32 	%f542, [%r76+4224];
	ld.shared.f32 	%f543, [%r76+4608];
	ld.shared.f32 	%f544, [%r76+4736];
	fma.rn.f32 	%f545, %f540, %f541, %f386;
	fma.rn.f32 	%f546, %f540, %f542, %f387;
	fma.rn.f32 	%f547, %f540, %f543, %f388;
	fma.rn.f32 	%f548, %f540, %f544, %f389;
	add.s32 	%r88, %r78, %r86;
	ld.shared.f32 	%f549, [%r88];
	ld.shared.f32 	%f550, [%r76+5120];
	ld.shared.f32 	%f551, [%r76+5248];
	ld.shared.f32 	%f552, [%r76+5632];
	ld.shared.f32 	%f553, [%r76+5760];
	fma.rn.f32 	%f554, %f549, %f550, %f545;
	fma.rn.f32 	%f555, %f549, %f551, %f546;
	fma.rn.f32 	%f556, %f549, %f552, %f547;
	fma.rn.f32 	%f557, %f549, %f553, %f548;
	ld.shared.f32 	%f558, [%r87+4];
	fma.rn.f32 	%f559, %f558, %f541, %f396;
	fma.rn.f32 	%f560, %f558, %f542, %f397;
	fma.rn.f32 	%f561, %f558, %f543, %f398;
	fma.rn.f32 	%f562, %f558, %f544, %f399;
	ld.shared.f32 	%f563, [%r88+4];
	fma.rn.f32 	%f564, %f563, %f550, %f559;
	fma.rn.f32 	%f565, %f563, %f551, %f560;
	fma.rn.f32 	%f566, %f563, %f552, %f561;
	fma.rn.f32 	%f567, %f563, %f553, %f562;
	ld.shared.f32 	%f568, [%r87+8];
	fma.rn.f32 	%f569, %f568, %f541, %f406;
	fma.rn.f32 	%f570, %f568, %f542, %f407;
	fma.rn.f32 	%f571, %f568, %f543, %f408;
	fma.rn.f32 	%f572, %f568, %f544, %f409;
	ld.shared.f32 	%f573, [%r88+8];
	fma.rn.f32 	%f574, %f573, %f550, %f569;
	fma.rn.f32 	%f575, %f573, %f551, %f570;
	fma.rn.f32 	%f576, %f573, %f552, %f571;
	fma.rn.f32 	%f577, %f573, %f553, %f572;
	ld.shared.f32 	%f578, [%r87+12];
	fma.rn.f32 	%f579, %f578, %f541, %f416;
	fma.rn.f32 	%f580, %f578, %f542, %f417;
	fma.rn.f32 	%f581, %f578, %f543, %f418;
	fma.rn.f32 	%f582, %f578, %f544, %f419;
	ld.shared.f32 	%f583, [%r88+12];
	fma.rn.f32 	%f584, %f583, %f550, %f579;
	fma.rn.f32 	%f585, %f583, %f551, %f580;
	fma.rn.f32 	%f586, %f583, %f552, %f581;
	fma.rn.f32 	%f587, %f583, %f553, %f582;
	ld.shared.f32 	%f588, [%r87+256];
	fma.rn.f32 	%f589, %f588, %f541, %f426;
	fma.rn.f32 	%f590, %f588, %f542, %f427;
	fma.rn.f32 	%f591, %f588, %f543, %f428;
	fma.rn.f32 	%f592, %f588, %f544, %f429;
	ld.shared.f32 	%f593, [%r88+256];
	fma.rn.f32 	%f594, %f593, %f550, %f589;
	fma.rn.f32 	%f595, %f593, %f551, %f590;
	fma.rn.f32 	%f596, %f593, %f552, %f591;
	fma.rn.f32 	%f597, %f593, %f553, %f592;
	ld.shared.f32 	%f598, [%r87+260];
	fma.rn.f32 	%f599, %f598, %f541, %f436;
	fma.rn.f32 	%f600, %f598, %f542, %f437;
	fma.rn.f32 	%f601, %f598, %f543, %f438;
	fma.rn.f32 	%f602, %f598, %f544, %f439;
	ld.shared.f32 	%f603, [%r88+260];
	fma.rn.f32 	%f604, %f603, %f550, %f599;
	fma.rn.f32 	%f605, %f603, %f551, %f600;
	fma.rn.f32 	%f606, %f603, %f552, %f601;
	fma.rn.f32 	%f607, %f603, %f553, %f602;
	ld.shared.f32 	%f608, [%r87+264];
	fma.rn.f32 	%f609, %f608, %f541, %f446;
	fma.rn.f32 	%f610, %f608, %f542, %f447;
	fma.rn.f32 	%f611, %f608, %f543, %f448;
	fma.rn.f32 	%f612, %f608, %f544, %f449;
	ld.shared.f32 	%f613, [%r88+264];
	fma.rn.f32 	%f614, %f613, %f550, %f609;
	fma.rn.f32 	%f615, %f613, %f551, %f610;
	fma.rn.f32 	%f616, %f613, %f552, %f611;
	fma.rn.f32 	%f617, %f613, %f553, %f612;
	ld.shared.f32 	%f618, [%r87+268];
	fma.rn.f32 	%f619, %f618, %f541, %f456;
	fma.rn.f32 	%f620, %f618, %f542, %f457;
	fma.rn.f32 	%f621, %f618, %f543, %f458;
	fma.rn.f32 	%f622, %f618, %f544, %f459;
	ld.shared.f32 	%f623, [%r88+268];
	fma.rn.f32 	%f624, %f623, %f550, %f619;
	fma.rn.f32 	%f625, %f623, %f551, %f620;
	fma.rn.f32 	%f626, %f623, %f552, %f621;
	fma.rn.f32 	%f627, %f623, %f553, %f622;
	ld.shared.f32 	%f628, [%r87+16];
	fma.rn.f32 	%f629, %f628, %f541, %f466;
	fma.rn.f32 	%f630, %f628, %f542, %f467;
	fma.rn.f32 	%f631, %f628, %f543, %f468;
	fma.rn.f32 	%f632, %f628, %f544, %f469;
	ld.shared.f32 	%f633, [%r88+16];
	fma.rn.f32 	%f634, %f633, %f550, %f629;
	fma.rn.f32 	%f635, %f633, %f551, %f630;
	fma.rn.f32 	%f636, %f633, %f552, %f631;
	fma.rn.f32 	%f637, %f633, %f553, %f632;
	ld.shared.f32 	%f638, [%r87+20];
	fma.rn.f32 	%f639, %f638, %f541, %f476;
	fma.rn.f32 	%f640, %f638, %f542, %f477;
	fma.rn.f32 	%f641, %f638, %f543, %f478;
	fma.rn.f32 	%f642, %f638, %f544, %f479;
	ld.shared.f32 	%f643, [%r88+20];
	fma.rn.f32 	%f644, %f643, %f550, %f639;
	fma.rn.f32 	%f645, %f643, %f551, %f640;
	fma.rn.f32 	%f646, %f643, %f552, %f641;
	fma.rn.f32 	%f647, %f643, %f553, %f642;
	ld.shared.f32 	%f648, [%r87+24];
	fma.rn.f32 	%f649, %f648, %f541, %f486;
	fma.rn.f32 	%f650, %f648, %f542, %f487;
	fma.rn.f32 	%f651, %f648, %f543, %f488;
	fma.rn.f32 	%f652, %f648, %f544, %f489;
	ld.shared.f32 	%f653, [%r88+24];
	fma.rn.f32 	%f654, %f653, %f550, %f649;
	fma.rn.f32 	%f655, %f653, %f551, %f650;
	fma.rn.f32 	%f656, %f653, %f552, %f651;
	fma.rn.f32 	%f657, %f653, %f553, %f652;
	ld.shared.f32 	%f658, [%r87+28];
	fma.rn.f32 	%f659, %f658, %f541, %f496;
	fma.rn.f32 	%f660, %f658, %f542, %f497;
	fma.rn.f32 	%f661, %f658, %f543, %f498;
	fma.rn.f32 	%f662, %f658, %f544, %f499;
	ld.shared.f32 	%f663, [%r88+28];
	fma.rn.f32 	%f664, %f663, %f550, %f659;
	fma.rn.f32 	%f665, %f663, %f551, %f660;
	fma.rn.f32 	%f666, %f663, %f552, %f661;
	fma.rn.f32 	%f667, %f663, %f553, %f662;
	ld.shared.f32 	%f668, [%r87+272];
	fma.rn.f32 	%f669, %f668, %f541, %f506;
	fma.rn.f32 	%f670, %f668, %f542, %f507;
	fma.rn.f32 	%f671, %f668, %f543, %f508;
	fma.rn.f32 	%f672, %f668, %f544, %f509;
	ld.shared.f32 	%f673, [%r88+272];
	fma.rn.f32 	%f674, %f673, %f550, %f669;
	fma.rn.f32 	%f675, %f673, %f551, %f670;
	fma.rn.f32 	%f676, %f673, %f552, %f671;
	fma.rn.f32 	%f677, %f673, %f553, %f672;
	ld.shared.f32 	%f678, [%r87+276];
	fma.rn.f32 	%f679, %f678, %f541, %f516;
	fma.rn.f32 	%f680, %f678, %f542, %f517;
	fma.rn.f32 	%f681, %f678, %f543, %f518;
	fma.rn.f32 	%f682, %f678, %f544, %f519;
	ld.shared.f32 	%f683, [%r88+276];
	fma.rn.f32 	%f684, %f683, %f550, %f679;
	fma.rn.f32 	%f685, %f683, %f551, %f680;
	fma.rn.f32 	%f686, %f683, %f552, %f681;
	fma.rn.f32 	%f687, %f683, %f553, %f682;
	ld.shared.f32 	%f688, [%r87+280];
	fma.rn.f32 	%f689, %f688, %f541, %f526;
	fma.rn.f32 	%f690, %f688, %f542, %f527;
	fma.rn.f32 	%f691, %f688, %f543, %f528;
	fma.rn.f32 	%f692, %f688, %f544, %f529;
	ld.shared.f32 	%f693, [%r88+280];
	fma.rn.f32 	%f694, %f693, %f550, %f689;
	fma.rn.f32 	%f695, %f693, %f551, %f690;
	fma.rn.f32 	%f696, %f693, %f552, %f691;
	fma.rn.f32 	%f697, %f693, %f553, %f692;
	ld.shared.f32 	%f698, [%r87+284];
	fma.rn.f32 	%f699, %f698, %f541, %f536;
	fma.rn.f32 	%f700, %f698, %f542, %f537;
	fma.rn.f32 	%f701, %f698, %f543, %f538;
	fma.rn.f32 	%f702, %f698, %f544, %f539;
	ld.shared.f32 	%f703, [%r88+284];
	fma.rn.f32 	%f704, %f703, %f550, %f699;
	fma.rn.f32 	%f705, %f703, %f551, %f700;
	fma.rn.f32 	%f706, %f703, %f552, %f701;
	fma.rn.f32 	%f707, %f703, %f553, %f702;
	selp.b32 	%r89, 4032, 1728, %p3;
	selp.b32 	%r90, 4320, 2016, %p3;
	add.s32 	%r91, %r78, %r89;
	ld.shared.f32 	%f708, [%r91];
	ld.shared.f32 	%f709, [%r76+6144];
	ld.shared.f32 	%f710, [%r76+6272];
	ld.shared.f32 	%f711, [%r76+6656];
	ld.shared.f32 	%f712, [%r76+6784];
	fma.rn.f32 	%f713, %f708, %f709, %f554;
	fma.rn.f32 	%f714, %f708, %f710, %f555;
	fma.rn.f32 	%f715, %f708, %f711, %f556;
	fma.rn.f32 	%f716, %f708, %f712, %f557;
	add.s32 	%r92, %r78, %r90;
	ld.shared.f32 	%f717, [%r92];
	ld.shared.f32 	%f718, [%r76+7168];
	ld.shared.f32 	%f719, [%r76+7296];
	ld.shared.f32 	%f720, [%r76+7680];
	ld.shared.f32 	%f721, [%r76+7808];
	fma.rn.f32 	%f1549, %f717, %f718, %f713;
	fma.rn.f32 	%f1533, %f717, %f719, %f714;
	fma.rn.f32 	%f1517, %f717, %f720, %f715;
	fma.rn.f32 	%f1501, %f717, %f721, %f716;
	ld.shared.f32 	%f722, [%r91+4];
	fma.rn.f32 	%f723, %f722, %f709, %f564;
	fma.rn.f32 	%f724, %f722, %f710, %f565;
	fma.rn.f32 	%f725, %f722, %f711, %f566;
	fma.rn.f32 	%f726, %f722, %f712, %f567;
	ld.shared.f32 	%f727, [%r92+4];
	fma.rn.f32 	%f1548, %f727, %f718, %f723;
	fma.rn.f32 	%f1532, %f727, %f719, %f724;
	fma.rn.f32 	%f1516, %f727, %f720, %f725;
	fma.rn.f32 	%f1500, %f727, %f721, %f726;
	ld.shared.f32 	%f728, [%r91+8];
	fma.rn.f32 	%f729, %f728, %f709, %f574;
	fma.rn.f32 	%f730, %f728, %f710, %f575;
	fma.rn.f32 	%f731, %f728, %f711, %f576;
	fma.rn.f32 	%f732, %f728, %f712, %f577;
	ld.shared.f32 	%f733, [%r92+8];
	fma.rn.f32 	%f1547, %f733, %f718, %f729;
	fma.rn.f32 	%f1531, %f733, %f719, %f730;
	fma.rn.f32 	%f1515, %f733, %f720, %f731;
	fma.rn.f32 	%f1499, %f733, %f721, %f732;
	ld.shared.f32 	%f734, [%r91+12];
	fma.rn.f32 	%f735, %f734, %f709, %f584;
	fma.rn.f32 	%f736, %f734, %f710, %f585;
	fma.rn.f32 	%f737, %f734, %f711, %f586;
	fma.rn.f32 	%f738, %f734, %f712, %f587;
	ld.shared.f32 	%f739, [%r92+12];
	fma.rn.f32 	%f1546, %f739, %f718, %f735;
	fma.rn.f32 	%f1530, %f739, %f719, %f736;
	fma.rn.f32 	%f1514, %f739, %f720, %f737;
	fma.rn.f32 	%f1498, %f739, %f721, %f738;
	ld.shared.f32 	%f740, [%r91+256];
	fma.rn.f32 	%f741, %f740, %f709, %f594;
	fma.rn.f32 	%f742, %f740, %f710, %f595;
	fma.rn.f32 	%f743, %f740, %f711, %f596;
	fma.rn.f32 	%f744, %f740, %f712, %f597;
	ld.shared.f32 	%f745, [%r92+256];
	fma.rn.f32 	%f1545, %f745, %f718, %f741;
	fma.rn.f32 	%f1529, %f745, %f719, %f742;
	fma.rn.f32 	%f1513, %f745, %f720, %f743;
	fma.rn.f32 	%f1497, %f745, %f721, %f744;
	ld.shared.f32 	%f746, [%r91+260];
	fma.rn.f32 	%f747, %f746, %f709, %f604;
	fma.rn.f32 	%f748, %f746, %f710, %f605;
	fma.rn.f32 	%f749, %f746, %f711, %f606;
	fma.rn.f32 	%f750, %f746, %f712, %f607;
	ld.shared.f32 	%f751, [%r92+260];
	fma.rn.f32 	%f1544, %f751, %f718, %f747;
	fma.rn.f32 	%f1528, %f751, %f719, %f748;
	fma.rn.f32 	%f1512, %f751, %f720, %f749;
	fma.rn.f32 	%f1496, %f751, %f721, %f750;
	ld.shared.f32 	%f752, [%r91+264];
	fma.rn.f32 	%f753, %f752, %f709, %f614;
	fma.rn.f32 	%f754, %f752, %f710, %f615;
	fma.rn.f32 	%f755, %f752, %f711, %f616;
	fma.rn.f32 	%f756, %f752, %f712, %f617;
	ld.shared.f32 	%f757, [%r92+264];
	fma.rn.f32 	%f1543, %f757, %f718, %f753;
	fma.rn.f32 	%f1527, %f757, %f719, %f754;
	fma.rn.f32 	%f1511, %f757, %f720, %f755;
	fma.rn.f32 	%f1495, %f757, %f721, %f756;
	ld.shared.f32 	%f758, [%r91+268];
	fma.rn.f32 	%f759, %f758, %f709, %f624;
	fma.rn.f32 	%f760, %f758, %f710, %f625;
	fma.rn.f32 	%f761, %f758, %f711, %f626;
	fma.rn.f32 	%f762, %f758, %f712, %f627;
	ld.shared.f32 	%f763, [%r92+268];
	fma.rn.f32 	%f1542, %f763, %f718, %f759;
	fma.rn.f32 	%f1526, %f763, %f719, %f760;
	fma.rn.f32 	%f1510, %f763, %f720, %f761;
	fma.rn.f32 	%f1494, %f763, %f721, %f762;
	ld.shared.f32 	%f764, [%r91+16];
	fma.rn.f32 	%f765, %f764, %f709, %f634;
	fma.rn.f32 	%f766, %f764, %f710, %f635;
	fma.rn.f32 	%f767, %f764, %f711, %f636;
	fma.rn.f32 	%f768, %f764, %f712, %f637;
	ld.shared.f32 	%f769, [%r92+16];
	fma.rn.f32 	%f1541, %f769, %f718, %f765;
	fma.rn.f32 	%f1525, %f769, %f719, %f766;
	fma.rn.f32 	%f1509, %f769, %f720, %f767;
	fma.rn.f32 	%f1493, %f769, %f721, %f768;
	ld.shared.f32 	%f770, [%r91+20];
	fma.rn.f32 	%f771, %f770, %f709, %f644;
	fma.rn.f32 	%f772, %f770, %f710, %f645;
	fma.rn.f32 	%f773, %f770, %f711, %f646;
	fma.rn.f32 	%f774, %f770, %f712, %f647;
	ld.shared.f32 	%f775, [%r92+20];
	fma.rn.f32 	%f1540, %f775, %f718, %f771;
	fma.rn.f32 	%f1524, %f775, %f719, %f772;
	fma.rn.f32 	%f1508, %f775, %f720, %f773;
	fma.rn.f32 	%f1492, %f775, %f721, %f774;
	ld.shared.f32 	%f776, [%r91+24];
	fma.rn.f32 	%f777, %f776, %f709, %f654;
	fma.rn.f32 	%f778, %f776, %f710, %f655;
	fma.rn.f32 	%f779, %f776, %f711, %f656;
	fma.rn.f32 	%f780, %f776, %f712, %f657;
	ld.shared.f32 	%f781, [%r92+24];
	fma.rn.f32 	%f1539, %f781, %f718, %f777;
	fma.rn.f32 	%f1523, %f781, %f719, %f778;
	fma.rn.f32 	%f1507, %f781, %f720, %f779;
	fma.rn.f32 	%f1491, %f781, %f721, %f780;
	ld.shared.f32 	%f782, [%r91+28];
	fma.rn.f32 	%f783, %f782, %f709, %f664;
	fma.rn.f32 	%f784, %f782, %f710, %f665;
	fma.rn.f32 	%f785, %f782, %f711, %f666;
	fma.rn.f32 	%f786, %f782, %f712, %f667;
	ld.shared.f32 	%f787, [%r92+28];
	fma.rn.f32 	%f1538, %f787, %f718, %f783;
	fma.rn.f32 	%f1522, %f787, %f719, %f784;
	fma.rn.f32 	%f1506, %f787, %f720, %f785;
	fma.rn.f32 	%f1490, %f787, %f721, %f786;
	ld.shared.f32 	%f788, [%r91+272];
	fma.rn.f32 	%f789, %f788, %f709, %f674;
	fma.rn.f32 	%f790, %f788, %f710, %f675;
	fma.rn.f32 	%f791, %f788, %f711, %f676;
	fma.rn.f32 	%f792, %f788, %f712, %f677;
	ld.shared.f32 	%f793, [%r92+272];
	fma.rn.f32 	%f1537, %f793, %f718, %f789;
	fma.rn.f32 	%f1521, %f793, %f719, %f790;
	fma.rn.f32 	%f1505, %f793, %f720, %f791;
	fma.rn.f32 	%f1489, %f793, %f721, %f792;
	ld.shared.f32 	%f794, [%r91+276];
	fma.rn.f32 	%f795, %f794, %f709, %f684;
	fma.rn.f32 	%f796, %f794, %f710, %f685;
	fma.rn.f32 	%f797, %f794, %f711, %f686;
	fma.rn.f32 	%f798, %f794, %f712, %f687;
	ld.shared.f32 	%f799, [%r92+276];
	fma.rn.f32 	%f1536, %f799, %f718, %f795;
	fma.rn.f32 	%f1520, %f799, %f719, %f796;
	fma.rn.f32 	%f1504, %f799, %f720, %f797;
	fma.rn.f32 	%f1488, %f799, %f721, %f798;
	ld.shared.f32 	%f800, [%r91+280];
	fma.rn.f32 	%f801, %f800, %f709, %f694;
	fma.rn.f32 	%f802, %f800, %f710, %f695;
	fma.rn.f32 	%f803, %f800, %f711, %f696;
	fma.rn.f32 	%f804, %f800, %f712, %f697;
	ld.shared.f32 	%f805, [%r92+280];
	fma.rn.f32 	%f1535, %f805, %f718, %f801;
	fma.rn.f32 	%f1519, %f805, %f719, %f802;
	fma.rn.f32 	%f1503, %f805, %f720, %f803;
	fma.rn.f32 	%f1487, %f805, %f721, %f804;
	ld.shared.f32 	%f806, [%r91+284];
	fma.rn.f32 	%f807, %f806, %f709, %f704;
	fma.rn.f32 	%f808, %f806, %f710, %f705;
	fma.rn.f32 	%f809, %f806, %f711, %f706;
	fma.rn.f32 	%f810, %f806, %f712, %f707;
	ld.shared.f32 	%f811, [%r92+284];
	fma.rn.f32 	%f1534, %f811, %f718, %f807;
	fma.rn.f32 	%f1518, %f811, %f719, %f808;
	fma.rn.f32 	%f1502, %f811, %f720, %f809;
	fma.rn.f32 	%f1486, %f811, %f721, %f810;
	bar.sync 	0;
	and.b32  	%r93, %r60, 1;
	ld.local.v2.f32 	{%f812, %f813}, [%rd4];
	mad.lo.s32 	%r94, %r93, 2304, %r10;
	st.shared.f32 	[%r94], %f812;
	st.shared.f32 	[%r94+288], %f813;
	and.b32  	%r95, %r59, 8192;
	add.s32 	%r96, %r11, %r95;
	st.shared.v2.f32 	[%r96], {%f172, %f173};
	st.shared.v2.f32 	[%r96+512], {%f174, %f175};
	st.shared.v2.f32 	[%r96+1024], {%f176, %f177};
	st.shared.v2.f32 	[%r96+1536], {%f178, %f179};
	st.shared.v2.f32 	[%r96+2048], {%f180, %f181};
	st.shared.v2.f32 	[%r96+2560], {%f182, %f183};
	st.shared.v2.f32 	[%r96+3072], {%f184, %f185};
	st.shared.v2.f32 	[%r96+3584], {%f186, %f187};
	st.shared.v2.f32 	[%r96+4096], {%f188, %f189};
	st.shared.v2.f32 	[%r96+4608], {%f190, %f191};
	st.shared.v2.f32 	[%r96+5120], {%f192, %f193};
	st.shared.v2.f32 	[%r96+5632], {%f194, %f195};
	st.shared.v2.f32 	[%r96+6144], {%f196, %f197};
	st.shared.v2.f32 	[%r96+6656], {%f198, %f199};
	st.shared.v2.f32 	[%r96+7168], {%f200, %f201};
	st.shared.v2.f32 	[%r96+7680], {%f202, %f203};
	add.s32 	%r111, %r111, 1;
	setp.ne.s32 	%p4, %r111, 127;
	@%p4 bra 	$L__BB0_3;
	ld.param.u64 	%rd32, [mm_kernel0_param_2];
	cvta.to.global.u64 	%rd26, %rd32;
	bar.sync 	0;
	add.s32 	%r106, %r75, %r72;
	ld.shared.f32 	%f814, [_ZZ10mm_kernel0E14A_local_shared+2304];
	ld.shared.f32 	%f815, [%r106+8192];
	ld.shared.f32 	%f816, [%r106+8320];
	ld.shared.f32 	%f817, [%r106+8704];
	ld.shared.f32 	%f818, [%r106+8832];
	fma.rn.f32 	%f819, %f814, %f815, %f1549;
	fma.rn.f32 	%f820, %f814, %f816, %f1533;
	fma.rn.f32 	%f821, %f814, %f817, %f1517;
	fma.rn.f32 	%f822, %f814, %f818, %f1501;
	ld.shared.f32 	%f823, [_ZZ10mm_kernel0E14A_local_shared+2592];
	ld.shared.f32 	%f824, [%r106+9216];
	ld.shared.f32 	%f825, [%r106+9344];
	ld.shared.f32 	%f826, [%r106+9728];
	ld.shared.f32 	%f827, [%r106+9856];
	fma.rn.f32 	%f828, %f823, %f824, %f819;
	fma.rn.f32 	%f829, %f823, %f825, %f820;
	fma.rn.f32 	%f830, %f823, %f826, %f821;
	fma.rn.f32 	%f831, %f823, %f827, %f822;
	ld.shared.f32 	%f832, [_ZZ10mm_kernel0E14A_local_shared+2308];
	fma.rn.f32 	%f833, %f832, %f815, %f1548;
	fma.rn.f32 	%f834, %f832, %f816, %f1532;
	fma.rn.f32 	%f835, %f832, %f817, %f1516;
	fma.rn.f32 	%f836, %f832, %f818, %f1500;
	ld.shared.f32 	%f837, [_ZZ10mm_kernel0E14A_local_shared+2596];
	fma.rn.f32 	%f838, %f837, %f824, %f833;
	fma.rn.f32 	%f839, %f837, %f825, %f834;
	fma.rn.f32 	%f840, %f837, %f826, %f835;
	fma.rn.f32 	%f841, %f837, %f827, %f836;
	ld.shared.f32 	%f842, [_ZZ10mm_kernel0E14A_local_shared+2312];
	fma.rn.f32 	%f843, %f842, %f815, %f1547;
	fma.rn.f32 	%f844, %f842, %f816, %f1531;
	fma.rn.f32 	%f845, %f842, %f817, %f1515;
	fma.rn.f32 	%f846, %f842, %f818, %f1499;
	ld.shared.f32 	%f847, [_ZZ10mm_kernel0E14A_local_shared+2600];
	fma.rn.f32 	%f848, %f847, %f824, %f843;
	fma.rn.f32 	%f849, %f847, %f825, %f844;
	fma.rn.f32 	%f850, %f847, %f826, %f845;
	fma.rn.f32 	%f851, %f847, %f827, %f846;
	ld.shared.f32 	%f852, [_ZZ10mm_kernel0E14A_local_shared+2316];
	fma.rn.f32 	%f853, %f852, %f815, %f1546;
	fma.rn.f32 	%f854, %f852, %f816, %f1530;
	fma.rn.f32 	%f855, %f852, %f817, %f1514;
	fma.rn.f32 	%f856, %f852, %f818, %f1498;
	ld.shared.f32 	%f857, [_ZZ10mm_kernel0E14A_local_shared+2604];
	fma.rn.f32 	%f858, %f857, %f824, %f853;
	fma.rn.f32 	%f859, %f857, %f825, %f854;
	fma.rn.f32 	%f860, %f857, %f826, %f855;
	fma.rn.f32 	%f861, %f857, %f827, %f856;
	ld.shared.f32 	%f862, [_ZZ10mm_kernel0E14A_local_shared+2560];
	fma.rn.f32 	%f863, %f862, %f815, %f1545;
	fma.rn.f32 	%f864, %f862, %f816, %f1529;
	fma.rn.f32 	%f865, %f862, %f817, %f1513;
	fma.rn.f32 	%f866, %f862, %f818, %f1497;
	ld.shared.f32 	%f867, [_ZZ10mm_kernel0E14A_local_shared+2848];
	fma.rn.f32 	%f868, %f867, %f824, %f863;
	fma.rn.f32 	%f869, %f867, %f825, %f864;
	fma.rn.f32 	%f870, %f867, %f826, %f865;
	fma.rn.f32 	%f871, %f867, %f827, %f866;
	ld.shared.f32 	%f872, [_ZZ10mm_kernel0E14A_local_shared+2564];
	fma.rn.f32 	%f873, %f872, %f815, %f1544;
	fma.rn.f32 	%f874, %f872, %f816, %f1528;
	fma.rn.f32 	%f875, %f872, %f817, %f1512;
	fma.rn.f32 	%f876, %f872, %f818, %f1496;
	ld.shared.f32 	%f877, [_ZZ10mm_kernel0E14A_local_shared+2852];
	fma.rn.f32 	%f878, %f877, %f824, %f873;
	fma.rn.f32 	%f879, %f877, %f825, %f874;
	fma.rn.f32 	%f880, %f877, %f826, %f875;
	fma.rn.f32 	%f881, %f877, %f827, %f876;
	ld.shared.f32 	%f882, [_ZZ10mm_kernel0E14A_local_shared+2568];
	fma.rn.f32 	%f883, %f882, %f815, %f1543;
	fma.rn.f32 	%f884, %f882, %f816, %f1527;
	fma.rn.f32 	%f885, %f882, %f817, %f1511;
	fma.rn.f32 	%f886, %f882, %f818, %f1495;
	ld.shared.f32 	%f887, [_ZZ10mm_kernel0E14A_local_shared+2856];
	fma.rn.f32 	%f888, %f887, %f824, %f883;
	fma.rn.f32 	%f889, %f887, %f825, %f884;
	fma.rn.f32 	%f890, %f887, %f826, %f885;
	fma.rn.f32 	%f891, %f887, %f827, %f886;
	ld.shared.f32 	%f892, [_ZZ10mm_kernel0E14A_local_shared+2572];
	fma.rn.f32 	%f893, %f892, %f815, %f1542;
	fma.rn.f32 	%f894, %f892, %f816, %f1526;
	fma.rn.f32 	%f895, %f892, %f817, %f1510;
	fma.rn.f32 	%f896, %f892, %f818, %f1494;
	ld.shared.f32 	%f897, [_ZZ10mm_kernel0E14A_local_shared+2860];
	fma.rn.f32 	%f898, %f897, %f824, %f893;
	fma.rn.f32 	%f899, %f897, %f825, %f894;
	fma.rn.f32 	%f900, %f897, %f826, %f895;
	fma.rn.f32 	%f901, %f897, %f827, %f896;
	ld.shared.f32 	%f902, [_ZZ10mm_kernel0E14A_local_shared+2320];
	fma.rn.f32 	%f903, %f902, %f815, %f1541;
	fma.rn.f32 	%f904, %f902, %f816, %f1525;
	fma.rn.f32 	%f905, %f902, %f817, %f1509;
	fma.rn.f32 	%f906, %f902, %f818, %f1493;
	ld.shared.f32 	%f907, [_ZZ10mm_kernel0E14A_local_shared+2608];
	fma.rn.f32 	%f908, %f907, %f824, %f903;
	fma.rn.f32 	%f909, %f907, %f825, %f904;
	fma.rn.f32 	%f910, %f907, %f826, %f905;
	fma.rn.f32 	%f911, %f907, %f827, %f906;
	ld.shared.f32 	%f912, [_ZZ10mm_kernel0E14A_local_shared+2324];
	fma.rn.f32 	%f913, %f912, %f815, %f1540;
	fma.rn.f32 	%f914, %f912, %f816, %f1524;
	fma.rn.f32 	%f915, %f912, %f817, %f1508;
	fma.rn.f32 	%f916, %f912, %f818, %f1492;
	ld.shared.f32 	%f917, [_ZZ10mm_kernel0E14A_local_shared+2612];
	fma.rn.f32 	%f918, %f917, %f824, %f913;
	fma.rn.f32 	%f919, %f917, %f825, %f914;
	fma.rn.f32 	%f920, %f917, %f826, %f915;
	fma.rn.f32 	%f921, %f917, %f827, %f916;
	ld.shared.f32 	%f922, [_ZZ10mm_kernel0E14A_local_shared+2328];
	fma.rn.f32 	%f923, %f922, %f815, %f1539;
	fma.rn.f32 	%f924, %f922, %f816, %f1523;
	fma.rn.f32 	%f925, %f922, %f817, %f1507;
	fma.rn.f32 	%f926, %f922, %f818, %f1491;
	ld.shared.f32 	%f927, [_ZZ10mm_kernel0E14A_local_shared+2616];
	fma.rn.f32 	%f928, %f927, %f824, %f923;
	fma.rn.f32 	%f929, %f927, %f825, %f924;
	fma.rn.f32 	%f930, %f927, %f826, %f925;
	fma.rn.f32 	%f931, %f927, %f827, %f926;
	ld.shared.f32 	%f932, [_ZZ10mm_kernel0E14A_local_shared+2332];
	fma.rn.f32 	%f933, %f932, %f815, %f1538;
	fma.rn.f32 	%f934, %f932, %f816, %f1522;
	fma.rn.f32 	%f935, %f932, %f817, %f1506;
	fma.rn.f32 	%f936, %f932, %f818, %f1490;
	ld.shared.f32 	%f937, [_ZZ10mm_kernel0E14A_local_shared+2620];
	fma.rn.f32 	%f938, %f937, %f824, %f933;
	fma.rn.f32 	%f939, %f937, %f825, %f934;
	fma.rn.f32 	%f940, %f937, %f826, %f935;
	fma.rn.f32 	%f941, %f937, %f827, %f936;
	ld.shared.f32 	%f942, [_ZZ10mm_kernel0E14A_local_shared+2576];
	fma.rn.f32 	%f943, %f942, %f815, %f1537;
	fma.rn.f32 	%f944, %f942, %f816, %f1521;
	fma.rn.f32 	%f945, %f942, %f817, %f1505;
	fma.rn.f32 	%f946, %f942, %f818, %f1489;
	ld.shared.f32 	%f947, [_ZZ10mm_kernel0E14A_local_shared+2864];
	fma.rn.f32 	%f948, %f947, %f824, %f943;
	fma.rn.f32 	%f949, %f947, %f825, %f944;
	fma.rn.f32 	%f950, %f947, %f826, %f945;
	fma.rn.f32 	%f951, %f947, %f827, %f946;
	ld.shared.f32 	%f952, [_ZZ10mm_kernel0E14A_local_shared+2580];
	fma.rn.f32 	%f953, %f952, %f815, %f1536;
	fma.rn.f32 	%f954, %f952, %f816, %f1520;
	fma.rn.f32 	%f955, %f952, %f817, %f1504;
	fma.rn.f32 	%f956, %f952, %f818, %f1488;
	ld.shared.f32 	%f957, [_ZZ10mm_kernel0E14A_local_shared+2868];
	fma.rn.f32 	%f958, %f957, %f824, %f953;
	fma.rn.f32 	%f959, %f957, %f825, %f954;
	fma.rn.f32 	%f960, %f957, %f826, %f955;
	fma.rn.f32 	%f961, %f957, %f827, %f956;
	ld.shared.f32 	%f962, [_ZZ10mm_kernel0E14A_local_shared+2584];
	fma.rn.f32 	%f963, %f962, %f815, %f1535;
	fma.rn.f32 	%f964, %f962, %f816, %f1519;
	fma.rn.f32 	%f965, %f962, %f817, %f1503;
	fma.rn.f32 	%f966, %f962, %f818, %f1487;
	ld.shared.f32 	%f967, [_ZZ10mm_kernel0E14A_local_shared+2872];
	fma.rn.f32 	%f968, %f967, %f824, %f963;
	fma.rn.f32 	%f969, %f967, %f825, %f964;
	fma.rn.f32 	%f970, %f967, %f826, %f965;
	fma.rn.f32 	%f971, %f967, %f827, %f966;
	ld.shared.f32 	%f972, [_ZZ10mm_kernel0E14A_local_shared+2588];
	fma.rn.f32 	%f973, %f972, %f815, %f1534;
	fma.rn.f32 	%f974, %f972, %f816, %f1518;
	fma.rn.f32 	%f975, %f972, %f817, %f1502;
	fma.rn.f32 	%f976, %f972, %f818, %f1486;
	ld.shared.f32 	%f977, [_ZZ10mm_kernel0E14A_local_shared+2876];
	fma.rn.f32 	%f978, %f977, %f824, %f973;
	fma.rn.f32 	%f979, %f977, %f825, %f974;
	fma.rn.f32 	%f980, %f977, %f826, %f975;
	fma.rn.f32 	%f981, %f977, %f827, %f976;
	ld.shared.f32 	%f982, [_ZZ10mm_kernel0E14A_local_shared+2880];
	ld.shared.f32 	%f983, [%r106+10240];
	ld.shared.f32 	%f984, [%r106+10368];
	ld.shared.f32 	%f985, [%r106+10752];
	ld.shared.f32 	%f986, [%r106+10880];
	fma.rn.f32 	%f987, %f982, %f983, %f828;
	fma.rn.f32 	%f988, %f982, %f984, %f829;
	fma.rn.f32 	%f989, %f982, %f985, %f830;
	fma.rn.f32 	%f990, %f982, %f986, %f831;
	ld.shared.f32 	%f991, [_ZZ10mm_kernel0E14A_local_shared+3168];
	ld.shared.f32 	%f992, [%r106+11264];
	ld.shared.f32 	%f993, [%r106+11392];
	ld.shared.f32 	%f994, [%r106+11776];
	ld.shared.f32 	%f995, [%r106+11904];
	fma.rn.f32 	%f996, %f991, %f992, %f987;
	fma.rn.f32 	%f997, %f991, %f993, %f988;
	fma.rn.f32 	%f998, %f991, %f994, %f989;
	fma.rn.f32 	%f999, %f991, %f995, %f990;
	ld.shared.f32 	%f1000, [_ZZ10mm_kernel0E14A_local_shared+2884];
	fma.rn.f32 	%f1001, %f1000, %f983, %f838;
	fma.rn.f32 	%f1002, %f1000, %f984, %f839;
	fma.rn.f32 	%f1003, %f1000, %f985, %f840;
	fma.rn.f32 	%f1004, %f1000, %f986, %f841;
	ld.shared.f32 	%f1005, [_ZZ10mm_kernel0E14A_local_shared+3172];
	fma.rn.f32 	%f1006, %f1005, %f992, %f1001;
	fma.rn.f32 	%f1007, %f1005, %f993, %f1002;
	fma.rn.f32 	%f1008, %f1005, %f994, %f1003;
	fma.rn.f32 	%f1009, %f1005, %f995, %f1004;
	ld.shared.f32 	%f1010, [_ZZ10mm_kernel0E14A_local_shared+2888];
	fma.rn.f32 	%f1011, %f1010, %f983, %f848;
	fma.rn.f32 	%f1012, %f1010, %f984, %f849;
	fma.rn.f32 	%f1013, %f1010, %f985, %f850;
	fma.rn.f32 	%f1014, %f1010, %f986, %f851;
	ld.shared.f32 	%f1015, [_ZZ10mm_kernel0E14A_local_shared+3176];
	fma.rn.f32 	%f1016, %f1015, %f992, %f1011;
	fma.rn.f32 	%f1017, %f1015, %f993, %f1012;
	fma.rn.f32 	%f1018, %f1015, %f994, %f1013;
	fma.rn.f32 	%f1019, %f1015, %f995, %f1014;
	ld.shared.f32 	%f1020, [_ZZ10mm_kernel0E14A_local_shared+2892];
	fma.rn.f32 	%f1021, %f1020, %f983, %f858;
	fma.rn.f32 	%f1022, %f1020, %f984, %f859;
	fma.rn.f32 	%f1023, %f1020, %f985, %f860;
	fma.rn.f32 	%f1024, %f1020, %f986, %f861;
	ld.shared.f32 	%f1025, [_ZZ10mm_kernel0E14A_local_shared+3180];
	fma.rn.f32 	%f1026, %f1025, %f992, %f1021;
	fma.rn.f32 	%f1027, %f1025, %f993, %f1022;
	fma.rn.f32 	%f1028, %f1025, %f994, %f1023;
	fma.rn.f32 	%f1029, %f1025, %f995, %f1024;
	ld.shared.f32 	%f1030, [_ZZ10mm_kernel0E14A_local_shared+3136];
	fma.rn.f32 	%f1031, %f1030, %f983, %f868;
	fma.rn.f32 	%f1032, %f1030, %f984, %f869;
	fma.rn.f32 	%f1033, %f1030, %f985, %f870;
	fma.rn.f32 	%f1034, %f1030, %f986, %f871;
	ld.shared.f32 	%f1035, [_ZZ10mm_kernel0E14A_local_shared+3424];
	fma.rn.f32 	%f1036, %f1035, %f992, %f1031;
	fma.rn.f32 	%f1037, %f1035, %f993, %f1032;
	fma.rn.f32 	%f1038, %f1035, %f994, %f1033;
	fma.rn.f32 	%f1039, %f1035, %f995, %f1034;
	ld.shared.f32 	%f1040, [_ZZ10mm_kernel0E14A_local_shared+3140];
	fma.rn.f32 	%f1041, %f1040, %f983, %f878;
	fma.rn.f32 	%f1042, %f1040, %f984, %f879;
	fma.rn.f32 	%f1043, %f1040, %f985, %f880;
	fma.rn.f32 	%f1044, %f1040, %f986, %f881;
	ld.shared.f32 	%f1045, [_ZZ10mm_kernel0E14A_local_shared+3428];
	fma.rn.f32 	%f1046, %f1045, %f992, %f1041;
	fma.rn.f32 	%f1047, %f1045, %f993, %f1042;
	fma.rn.f32 	%f1048, %f1045, %f994, %f1043;
	fma.rn.f32 	%f1049, %f1045, %f995, %f1044;
	ld.shared.f32 	%f1050, [_ZZ10mm_kernel0E14A_local_shared+3144];
	fma.rn.f32 	%f1051, %f1050, %f983, %f888;
	fma.rn.f32 	%f1052, %f1050, %f984, %f889;
	fma.rn.f32 	%f1053, %f1050, %f985, %f890;
	fma.rn.f32 	%f1054, %f1050, %f986, %f891;
	ld.shared.f32 	%f1055, [_ZZ10mm_kernel0E14A_local_shared+3432];
	fma.rn.f32 	%f1056, %f1055, %f992, %f1051;
	fma.rn.f32 	%f1057, %f1055, %f993, %f1052;
	fma.rn.f32 	%f1058, %f1055, %f994, %f1053;
	fma.rn.f32 	%f1059, %f1055, %f995, %f1054;
	ld.shared.f32 	%f1060, [_ZZ10mm_kernel0E14A_local_shared+3148];
	fma.rn.f32 	%f1061, %f1060, %f983, %f898;
	fma.rn.f32 	%f1062, %f1060, %f984, %f899;
	fma.rn.f32 	%f1063, %f1060, %f985, %f900;
	fma.rn.f32 	%f1064, %f1060, %f986, %f901;
	ld.shared.f32 	%f1065, [_ZZ10mm_kernel0E14A_local_shared+3436];
	fma.rn.f32 	%f1066, %f1065, %f992, %f1061;
	fma.rn.f32 	%f1067, %f1065, %f993, %f1062;
	fma.rn.f32 	%f1068, %f1065, %f994, %f1063;
	fma.rn.f32 	%f1069, %f1065, %f995, %f1064;
	ld.shared.f32 	%f1070, [_ZZ10mm_kernel0E14A_local_shared+2896];
	fma.rn.f32 	%f1071, %f1070, %f983, %f908;
	fma.rn.f32 	%f1072, %f1070, %f984, %f909;
	fma.rn.f32 	%f1073, %f1070, %f985, %f910;
	fma.rn.f32 	%f1074, %f1070, %f986, %f911;
	ld.shared.f32 	%f1075, [_ZZ10mm_kernel0E14A_local_shared+3184];
	fma.rn.f32 	%f1076, %f1075, %f992, %f1071;
	fma.rn.f32 	%f1077, %f1075, %f993, %f1072;
	fma.rn.f32 	%f1078, %f1075, %f994, %f1073;
	fma.rn.f32 	%f1079, %f1075, %f995, %f1074;
	ld.shared.f32 	%f1080, [_ZZ10mm_kernel0E14A_local_shared+2900];
	fma.rn.f32 	%f1081, %f1080, %f983, %f918;
	fma.rn.f32 	%f1082, %f1080, %f984, %f919;
	fma.rn.f32 	%f1083, %f1080, %f985, %f920;
	fma.rn.f32 	%f1084, %f1080, %f986, %f921;
	ld.shared.f32 	%f1085, [_ZZ10mm_kernel0E14A_local_shared+3188];
	fma.rn.f32 	%f1086, %f1085, %f992, %f1081;
	fma.rn.f32 	%f1087, %f1085, %f993, %f1082;
	fma.rn.f32 	%f1088, %f1085, %f994, %f1083;
	fma.rn.f32 	%f1089, %f1085, %f995, %f1084;
	ld.shared.f32 	%f1090, [_ZZ10mm_kernel0E14A_local_shared+2904];
	fma.rn.f32 	%f1091, %f1090, %f983, %f928;
	fma.rn.f32 	%f1092, %f1090, %f984, %f929;
	fma.rn.f32 	%f1093, %f1090, %f985, %f930;
	fma.rn.f32 	%f1094, %f1090, %f986, %f931;
	ld.shared.f32 	%f1095, [_ZZ10mm_kernel0E14A_local_shared+3192];
	fma.rn.f32 	%f1096, %f1095, %f992, %f1091;
	fma.rn.f32 	%f1097, %f1095, %f993, %f1092;
	fma.rn.f32 	%f1098, %f1095, %f994, %f1093;
	fma.rn.f32 	%f1099, %f1095, %f995, %f1094;
	ld.shared.f32 	%f1100, [_ZZ10mm_kernel0E14A_local_shared+2908];
	fma.rn.f32 	%f1101, %f1100, %f983, %f938;
	fma.rn.f32 	%f1102, %f1100, %f984, %f939;
	fma.rn.f32 	%f1103, %f1100, %f985, %f940;
	fma.rn.f32 	%f1104, %f1100, %f986, %f941;
	ld.shared.f32 	%f1105, [_ZZ10mm_kernel0E14A_local_shared+3196];
	fma.rn.f32 	%f1106, %f1105, %f992, %f1101;
	fma.rn.f32 	%f1107, %f1105, %f993, %f1102;
	fma.rn.f32 	%f1108, %f1105, %f994, %f1103;
	fma.rn.f32 	%f1109, %f1105, %f995, %f1104;
	ld.shared.f32 	%f1110, [_ZZ10mm_kernel0E14A_local_shared+3152];
	fma.rn.f32 	%f1111, %f1110, %f983, %f948;
	fma.rn.f32 	%f1112, %f1110, %f984, %f949;
	fma.rn.f32 	%f1113, %f1110, %f985, %f950;
	fma.rn.f32 	%f1114, %f1110, %f986, %f951;
	ld.shared.f32 	%f1115, [_ZZ10mm_kernel0E14A_local_shared+3440];
	fma.rn.f32 	%f1116, %f1115, %f992, %f1111;
	fma.rn.f32 	%f1117, %f1115, %f993, %f1112;
	fma.rn.f32 	%f1118, %f1115, %f994, %f1113;
	fma.rn.f32 	%f1119, %f1115, %f995, %f1114;
	ld.shared.f32 	%f1120, [_ZZ10mm_kernel0E14A_local_shared+3156];
	fma.rn.f32 	%f1121, %f1120, %f983, %f958;
	fma.rn.f32 	%f1122, %f1120, %f984, %f959;
	fma.rn.f32 	%f1123, %f1120, %f985, %f960;
	fma.rn.f32 	%f1124, %f1120, %f986, %f961;
	ld.shared.f32 	%f1125, [_ZZ10mm_kernel0E14A_local_shared+3444];
	fma.rn.f32 	%f1126, %f1125, %f992, %f1121;
	fma.rn.f32 	%f1127, %f1125, %f993, %f1122;
	fma.rn.f32 	%f1128, %f1125, %f994, %f1123;
	fma.rn.f32 	%f1129, %f1125, %f995, %f1124;
	ld.shared.f32 	%f1130, [_ZZ10mm_kernel0E14A_local_shared+3160];
	fma.rn.f32 	%f1131, %f1130, %f983, %f968;
	fma.rn.f32 	%f1132, %f1130, %f984, %f969;
	fma.rn.f32 	%f1133, %f1130, %f985, %f970;
	fma.rn.f32 	%f1134, %f1130, %f986, %f971;
	ld.shared.f32 	%f1135, [_ZZ10mm_kernel0E14A_local_shared+3448];
	fma.rn.f32 	%f1136, %f1135, %f992, %f1131;
	fma.rn.f32 	%f1137, %f1135, %f993, %f1132;
	fma.rn.f32 	%f1138, %f1135, %f994, %f1133;
	fma.rn.f32 	%f1139, %f1135, %f995, %f1134;
	ld.shared.f32 	%f1140, [_ZZ10mm_kernel0E14A_local_shared+3164];
	fma.rn.f32 	%f1141, %f1140, %f983, %f978;
	fma.rn.f32 	%f1142, %f1140, %f984, %f979;
	fma.rn.f32 	%f1143, %f1140, %f985, %f980;
	fma.rn.f32 	%f1144, %f1140, %f986, %f981;
	ld.shared.f32 	%f1145, [_ZZ10mm_kernel0E14A_local_shared+3452];
	fma.rn.f32 	%f1146, %f1145, %f992, %f1141;
	fma.rn.f32 	%f1147, %f1145, %f993, %f1142;
	fma.rn.f32 	%f1148, %f1145, %f994, %f1143;
	fma.rn.f32 	%f1149, %f1145, %f995, %f1144;
	ld.shared.f32 	%f1150, [_ZZ10mm_kernel0E14A_local_shared+3456];
	ld.shared.f32 	%f1151, [%r106+12288];
	ld.shared.f32 	%f1152, [%r106+12416];
	ld.shared.f32 	%f1153, [%r106+12800];
	ld.shared.f32 	%f1154, [%r106+12928];
	fma.rn.f32 	%f1155, %f1150, %f1151, %f996;
	fma.rn.f32 	%f1156, %f1150, %f1152, %f997;
	fma.rn.f32 	%f1157, %f1150, %f1153, %f998;
	fma.rn.f32 	%f1158, %f1150, %f1154, %f999;
	ld.shared.f32 	%f1159, [_ZZ10mm_kernel0E14A_local_shared+3744];
	ld.shared.f32 	%f1160, [%r106+13312];
	ld.shared.f32 	%f1161, [%r106+13440];
	ld.shared.f32 	%f1162, [%r106+13824];
	ld.shared.f32 	%f1163, [%r106+13952];
	fma.rn.f32 	%f1164, %f1159, %f1160, %f1155;
	fma.rn.f32 	%f1165, %f1159, %f1161, %f1156;
	fma.rn.f32 	%f1166, %f1159, %f1162, %f1157;
	fma.rn.f32 	%f1167, %f1159, %f1163, %f1158;
	ld.shared.f32 	%f1168, [_ZZ10mm_kernel0E14A_local_shared+3460];
	fma.rn.f32 	%f1169, %f1168, %f1151, %f1006;
	fma.rn.f32 	%f1170, %f1168, %f1152, %f1007;
	fma.rn.f32 	%f1171, %f1168, %f1153, %f1008;
	fma.rn.f32 	%f1172, %f1168, %f1154, %f1009;
	ld.shared.f32 	%f1173, [_ZZ10mm_kernel0E14A_local_shared+3748];
	fma.rn.f32 	%f1174, %f1173, %f1160, %f1169;
	fma.rn.f32 	%f1175, %f1173, %f1161, %f1170;
	fma.rn.f32 	%f1176, %f1173, %f1162, %f1171;
	fma.rn.f32 	%f1177, %f1173, %f1163, %f1172;
	ld.shared.f32 	%f1178, [_ZZ10mm_kernel0E14A_local_shared+3464];
	fma.rn.f32 	%f1179, %f1178, %f1151, %f1016;
	fma.rn.f32 	%f1180, %f1178, %f1152, %f1017;
	fma.rn.f32 	%f1181, %f1178, %f1153, %f1018;
	fma.rn.f32 	%f1182, %f1178, %f1154, %f1019;
	ld.shared.f32 	%f1183, [_ZZ10mm_kernel0E14A_local_shared+3752];
	fma.rn.f32 	%f1184, %f1183, %f1160, %f1179;
	fma.rn.f32 	%f1185, %f1183, %f1161, %f1180;
	fma.rn.f32 	%f1186, %f1183, %f1162, %f1181;
	fma.rn.f32 	%f1187, %f1183, %f1163, %f1182;
	ld.shared.f32 	%f1188, [_ZZ10mm_kernel0E14A_local_shared+3468];
	fma.rn.f32 	%f1189, %f1188, %f1151, %f1026;
	fma.rn.f32 	%f1190, %f1188, %f1152, %f1027;
	fma.rn.f32 	%f1191, %f1188, %f1153, %f1028;
	fma.rn.f32 	%f1192, %f1188, %f1154, %f1029;
	ld.shared.f32 	%f1193, [_ZZ10mm_kernel0E14A_local_shared+3756];
	fma.rn.f32 	%f1194, %f1193, %f1160, %f1189;
	fma.rn.f32 	%f1195, %f1193, %f1161, %f1190;
	fma.rn.f32 	%f1196, %f1193, %f1162, %f1191;
	fma.rn.f32 	%f1197, %f1193, %f1163, %f1192;
	ld.shared.f32 	%f1198, [_ZZ10mm_kernel0E14A_local_shared+3712];
	fma.rn.f32 	%f1199, %f1198, %f1151, %f1036;
	fma.rn.f32 	%f1200, %f1198, %f1152, %f1037;
	fma.rn.f32 	%f1201, %f1198, %f1153, %f1038;
	fma.rn.f32 	%f1202, %f1198, %f1154, %f1039;
	ld.shared.f32 	%f1203, [_ZZ10mm_kernel0E14A_local_shared+4000];
	fma.rn.f32 	%f1204, %f1203, %f1160, %f1199;
	fma.rn.f32 	%f1205, %f1203, %f1161, %f1200;
	fma.rn.f32 	%f1206, %f1203, %f1162, %f1201;
	fma.rn.f32 	%f1207, %f1203, %f1163, %f1202;
	ld.shared.f32 	%f1208, [_ZZ10mm_kernel0E14A_local_shared+3716];
	fma.rn.f32 	%f1209, %f1208, %f1151, %f1046;
	fma.rn.f32 	%f1210, %f1208, %f1152, %f1047;
	fma.rn.f32 	%f1211, %f1208, %f1153, %f1048;
	fma.rn.f32 	%f1212, %f1208, %f1154, %f1049;
	ld.shared.f32 	%f1213, [_ZZ10mm_kernel0E14A_local_shared+4004];
	fma.rn.f32 	%f1214, %f1213, %f1160, %f1209;
	fma.rn.f32 	%f1215, %f1213, %f1161, %f1210;
	fma.rn.f32 	%f1216, %f1213, %f1162, %f1211;
	fma.rn.f32 	%f1217, %f1213, %f1163, %f1212;
	ld.shared.f32 	%f1218, [_ZZ10mm_kernel0E14A_local_shared+3720];
	fma.rn.f32 	%f1219, %f1218, %f1151, %f1056;
	fma.rn.f32 	%f1220, %f1218, %f1152, %f1057;
	fma.rn.f32 	%f1221, %f1218, %f1153, %f1058;
	fma.rn.f32 	%f1222, %f1218, %f1154, %f1059;
	ld.shared.f32 	%f1223, [_ZZ10mm_kernel0E14A_local_shared+4008];
	fma.rn.f32 	%f1224, %f1223, %f1160, %f1219;
	fma.rn.f32 	%f1225, %f1223, %f1161, %f1220;
	fma.rn.f32 	%f1226, %f1223, %f1162, %f1221;
	fma.rn.f32 	%f1227, %f1223, %f1163, %f1222;
	ld.shared.f32 	%f1228, [_ZZ10mm_kernel0E14A_local_shared+3724];
	fma.rn.f32 	%f1229, %f1228, %f1151, %f1066;
	fma.rn.f32 	%f1230, %f1228, %f1152, %f1067;
	fma.rn.f32 	%f1231, %f1228, %f1153, %f1068;
	fma.rn.f32 	%f1232, %f1228, %f1154, %f1069;
	ld.shared.f32 	%f1233, [_ZZ10mm_kernel0E14A_local_shared+4012];
	fma.rn.f32 	%f1234, %f1233, %f1160, %f1229;
	fma.rn.f32 	%f1235, %f1233, %f1161, %f1230;
	fma.rn.f32 	%f1236, %f1233, %f1162, %f1231;
	fma.rn.f32 	%f1237, %f1233, %f1163, %f1232;
	ld.shared.f32 	%f1238, [_ZZ10mm_kernel0E14A_local_shared+3472];
	fma.rn.f32 	%f1239, %f1238, %f1151, %f1076;
	fma.rn.f32 	%f1240, %f1238, %f1152, %f1077;
	fma.rn.f32 	%f1241, %f1238, %f1153, %f1078;
	fma.rn.f32 	%f1242, %f1238, %f1154, %f1079;
	ld.shared.f32 	%f1243, [_ZZ10mm_kernel0E14A_local_shared+3760];
	fma.rn.f32 	%f1244, %f1243, %f1160, %f1239;
	fma.rn.f32 	%f1245, %f1243, %f1161, %f1240;
	fma.rn.f32 	%f1246, %f1243, %f1162, %f1241;
	fma.rn.f32 	%f1247, %f1243, %f1163, %f1242;
	ld.shared.f32 	%f1248, [_ZZ10mm_kernel0E14A_local_shared+3476];
	fma.rn.f32 	%f1249, %f1248, %f1151, %f1086;
	fma.rn.f32 	%f1250, %f1248, %f1152, %f1087;
	fma.rn.f32 	%f1251, %f1248, %f1153, %f1088;
	fma.rn.f32 	%f1252, %f1248, %f1154, %f1089;
	ld.shared.f32 	%f1253, [_ZZ10mm_kernel0E14A_local_shared+3764];
	fma.rn.f32 	%f1254, %f1253, %f1160, %f1249;
	fma.rn.f32 	%f1255, %f1253, %f1161, %f1250;
	fma.rn.f32 	%f1256, %f1253, %f1162, %f1251;
	fma.rn.f32 	%f1257, %f1253, %f1163, %f1252;
	ld.shared.f32 	%f1258, [_ZZ10mm_kernel0E14A_local_shared+3480];
	fma.rn.f32 	%f1259, %f1258, %f1151, %f1096;
	fma.rn.f32 	%f1260, %f1258, %f1152, %f1097;
	fma.rn.f32 	%f1261, %f1258, %f1153, %f1098;
	fma.rn.f32 	%f1262, %f1258, %f1154, %f1099;
	ld.shared.f32 	%f1263, [_ZZ10mm_kernel0E14A_local_shared+3768];
	fma.rn.f32 	%f1264, %f1263, %f1160, %f1259;
	fma.rn.f32 	%f1265, %f1263, %f1161, %f1260;
	fma.rn.f32 	%f1266, %f1263, %f1162, %f1261;
	fma.rn.f32 	%f1267, %f1263, %f1163, %f1262;
	ld.shared.f32 	%f1268, [_ZZ10mm_kernel0E14A_local_shared+3484];
	fma.rn.f32 	%f1269, %f1268, %f1151, %f1106;
	fma.rn.f32 	%f1270, %f1268, %f1152, %f1107;
	fma.rn.f32 	%f1271, %f1268, %f1153, %f1108;
	fma.rn.f32 	%f1272, %f1268, %f1154, %f1109;
	ld.shared.f32 	%f1273, [_ZZ10mm_kernel0E14A_local_shared+3772];
	fma.rn.f32 	%f1274, %f1273, %f1160, %f1269;
	fma.rn.f32 	%f1275, %f1273, %f1161, %f1270;
	fma.rn.f32 	%f1276, %f1273, %f1162, %f1271;
	fma.rn.f32 	%f1277, %f1273, %f1163, %f1272;
	ld.shared.f32 	%f1278, [_ZZ10mm_kernel0E14A_local_shared+3728];
	fma.rn.f32 	%f1279, %f1278, %f1151, %f1116;
	fma.rn.f32 	%f1280, %f1278, %f1152, %f1117;
	fma.rn.f32 	%f1281, %f1278, %f1153, %f1118;
	fma.rn.f32 	%f1282, %f1278, %f1154, %f1119;
	ld.shared.f32 	%f1283, [_ZZ10mm_kernel0E14A_local_shared+4016];
	fma.rn.f32 	%f1284, %f1283, %f1160, %f1279;
	fma.rn.f32 	%f1285, %f1283, %f1161, %f1280;
	fma.rn.f32 	%f1286, %f1283, %f1162, %f1281;
	fma.rn.f32 	%f1287, %f1283, %f1163, %f1282;
	ld.shared.f32 	%f1288, [_ZZ10mm_kernel0E14A_local_shared+3732];
	fma.rn.f32 	%f1289, %f1288, %f1151, %f1126;
	fma.rn.f32 	%f1290, %f1288, %f1152, %f1127;
	fma.rn.f32 	%f1291, %f1288, %f1153, %f1128;
	fma.rn.f32 	%f1292, %f1288, %f1154, %f1129;
	ld.shared.f32 	%f1293, [_ZZ10mm_kernel0E14A_local_shared+4020];
	fma.rn.f32 	%f1294, %f1293, %f1160, %f1289;
	fma.rn.f32 	%f1295, %f1293, %f1161, %f1290;
	fma.rn.f32 	%f1296, %f1293, %f1162, %f1291;
	fma.rn.f32 	%f1297, %f1293, %f1163, %f1292;
	ld.shared.f32 	%f1298, [_ZZ10mm_kernel0E14A_local_shared+3736];
	fma.rn.f32 	%f1299, %f1298, %f1151, %f1136;
	fma.rn.f32 	%f1300, %f1298, %f1152, %f1137;
	fma.rn.f32 	%f1301, %f1298, %f1153, %f1138;
	fma.rn.f32 	%f1302, %f1298, %f1154, %f1139;
	ld.shared.f32 	%f1303, [_ZZ10mm_kernel0E14A_local_shared+4024];
	fma.rn.f32 	%f1304, %f1303, %f1160, %f1299;
	fma.rn.f32 	%f1305, %f1303, %f1161, %f1300;
	fma.rn.f32 	%f1306, %f1303, %f1162, %f1301;
	fma.rn.f32 	%f1307, %f1303, %f1163, %f1302;
	ld.shared.f32 	%f1308, [_ZZ10mm_kernel0E14A_local_shared+3740];
	fma.rn.f32 	%f1309, %f1308, %f1151, %f1146;
	fma.rn.f32 	%f1310, %f1308, %f1152, %f1147;
	fma.rn.f32 	%f1311, %f1308, %f1153, %f1148;
	fma.rn.f32 	%f1312, %f1308, %f1154, %f1149;
	ld.shared.f32 	%f1313, [_ZZ10mm_kernel0E14A_local_shared+4028];
	fma.rn.f32 	%f1314, %f1313, %f1160, %f1309;
	fma.rn.f32 	%f1315, %f1313, %f1161, %f1310;
	fma.rn.f32 	%f1316, %f1313, %f1162, %f1311;
	fma.rn.f32 	%f1317, %f1313, %f1163, %f1312;
	ld.shared.f32 	%f1318, [_ZZ10mm_kernel0E14A_local_shared+4032];
	ld.shared.f32 	%f1319, [%r106+14336];
	ld.shared.f32 	%f1320, [%r106+14464];
	ld.shared.f32 	%f1321, [%r106+14848];
	ld.shared.f32 	%f1322, [%r106+14976];
	fma.rn.f32 	%f1323, %f1318, %f1319, %f1164;
	fma.rn.f32 	%f1324, %f1318, %f1320, %f1165;
	fma.rn.f32 	%f1325, %f1318, %f1321, %f1166;
	fma.rn.f32 	%f1326, %f1318, %f1322, %f1167;
	ld.shared.f32 	%f1327, [_ZZ10mm_kernel0E14A_local_shared+4320];
	ld.shared.f32 	%f1328, [%r106+15360];
	ld.shared.f32 	%f1329, [%r106+15488];
	ld.shared.f32 	%f1330, [%r106+15872];
	ld.shared.f32 	%f1331, [%r106+16000];
	fma.rn.f32 	%f1332, %f1327, %f1328, %f1323;
	fma.rn.f32 	%f1333, %f1327, %f1329, %f1324;
	fma.rn.f32 	%f1334, %f1327, %f1330, %f1325;
	fma.rn.f32 	%f1335, %f1327, %f1331, %f1326;
	ld.shared.f32 	%f1336, [_ZZ10mm_kernel0E14A_local_shared+4036];
	fma.rn.f32 	%f1337, %f1336, %f1319, %f1174;
	fma.rn.f32 	%f1338, %f1336, %f1320, %f1175;
	fma.rn.f32 	%f1339, %f1336, %f1321, %f1176;
	fma.rn.f32 	%f1340, %f1336, %f1322, %f1177;
	ld.shared.f32 	%f1341, [_ZZ10mm_kernel0E14A_local_shared+4324];
	fma.rn.f32 	%f1342, %f1341, %f1328, %f1337;
	fma.rn.f32 	%f1343, %f1341, %f1329, %f1338;
	fma.rn.f32 	%f1344, %f1341, %f1330, %f1339;
	fma.rn.f32 	%f1345, %f1341, %f1331, %f1340;
	ld.shared.f32 	%f1346, [_ZZ10mm_kernel0E14A_local_shared+4040];
	fma.rn.f32 	%f1347, %f1346, %f1319, %f1184;
	fma.rn.f32 	%f1348, %f1346, %f1320, %f1185;
	fma.rn.f32 	%f1349, %f1346, %f1321, %f1186;
	fma.rn.f32 	%f1350, %f1346, %f1322, %f1187;
	ld.shared.f32 	%f1351, [_ZZ10mm_kernel0E14A_local_shared+4328];
	fma.rn.f32 	%f1352, %f1351, %f1328, %f1347;
	fma.rn.f32 	%f1353, %f1351, %f1329, %f1348;
	fma.rn.f32 	%f1354, %f1351, %f1330, %f1349;
	fma.rn.f32 	%f1355, %f1351, %f1331, %f1350;
	ld.shared.f32 	%f1356, [_ZZ10mm_kernel0E14A_local_shared+4044];
	fma.rn.f32 	%f1357, %f1356, %f1319, %f1194;
	fma.rn.f32 	%f1358, %f1356, %f1320, %f1195;
	fma.rn.f32 	%f1359, %f1356, %f1321, %f1196;
	fma.rn.f32 	%f1360, %f1356, %f1322, %f1197;
	ld.shared.f32 	%f1361, [_ZZ10mm_kernel0E14A_local_shared+4332];
	fma.rn.f32 	%f1362, %f1361, %f1328, %f1357;
	fma.rn.f32 	%f1363, %f1361, %f1329, %f1358;
	fma.rn.f32 	%f1364, %f1361, %f1330, %f1359;
	fma.rn.f32 	%f1365, %f1361, %f1331, %f1360;
	ld.shared.f32 	%f1366, [_ZZ10mm_kernel0E14A_local_shared+4288];
	fma.rn.f32 	%f1367, %f1366, %f1319, %f1204;
	fma.rn.f32 	%f1368, %f1366, %f1320, %f1205;
	fma.rn.f32 	%f1369, %f1366, %f1321, %f1206;
	fma.rn.f32 	%f1370, %f1366, %f1322, %f1207;
	ld.shared.f32 	%f1371, [_ZZ10mm_kernel0E14A_local_shared+4576];
	fma.rn.f32 	%f1372, %f1371, %f1328, %f1367;
	fma.rn.f32 	%f1373, %f1371, %f1329, %f1368;
	fma.rn.f32 	%f1374, %f1371, %f1330, %f1369;
	fma.rn.f32 	%f1375, %f1371, %f1331, %f1370;
	ld.shared.f32 	%f1376, [_ZZ10mm_kernel0E14A_local_shared+4292];
	fma.rn.f32 	%f1377, %f1376, %f1319, %f1214;
	fma.rn.f32 	%f1378, %f1376, %f1320, %f1215;
	fma.rn.f32 	%f1379, %f1376, %f1321, %f1216;
	fma.rn.f32 	%f1380, %f1376, %f1322, %f1217;
	ld.shared.f32 	%f1381, [_ZZ10mm_kernel0E14A_local_shared+4580];
	fma.rn.f32 	%f1382, %f1381, %f1328, %f1377;
	fma.rn.f32 	%f1383, %f1381, %f1329, %f1378;
	fma.rn.f32 	%f1384, %f1381, %f1330, %f1379;
	fma.rn.f32 	%f1385, %f1381, %f1331, %f1380;
	ld.shared.f32 	%f1386, [_ZZ10mm_kernel0E14A_local_shared+4296];
	fma.rn.f32 	%f1387, %f1386, %f1319, %f1224;
	fma.rn.f32 	%f1388, %f1386, %f1320, %f1225;
	fma.rn.f32 	%f1389, %f1386, %f1321, %f1226;
	fma.rn.f32 	%f1390, %f1386, %f1322, %f1227;
	ld.shared.f32 	%f1391, [_ZZ10mm_kernel0E14A_local_shared+4584];
	fma.rn.f32 	%f1392, %f1391, %f1328, %f1387;
	fma.rn.f32 	%f1393, %f1391, %f1329, %f1388;
	fma.rn.f32 	%f1394, %f1391, %f1330, %f1389;
	fma.rn.f32 	%f1395, %f1391, %f1331, %f1390;
	ld.shared.f32 	%f1396, [_ZZ10mm_kernel0E14A_local_shared+4300];
	fma.rn.f32 	%f1397, %f1396, %f1319, %f1234;
	fma.rn.f32 	%f1398, %f1396, %f1320, %f1235;
	fma.rn.f32 	%f1399, %f1396, %f1321, %f1236;
	fma.rn.f32 	%f1400, %f1396, %f1322, %f1237;
	ld.shared.f32 	%f1401, [_ZZ10mm_kernel0E14A_local_shared+4588];
	fma.rn.f32 	%f1402, %f1401, %f1328, %f1397;
	fma.rn.f32 	%f1403, %f1401, %f1329, %f1398;
	fma.rn.f32 	%f1404, %f1401, %f1330, %f1399;
	fma.rn.f32 	%f1405, %f1401, %f1331, %f1400;
	ld.shared.f32 	%f1406, [_ZZ10mm_kernel0E14A_local_shared+4048];
	fma.rn.f32 	%f1407, %f1406, %f1319, %f1244;
	fma.rn.f32 	%f1408, %f1406, %f1320, %f1245;
	fma.rn.f32 	%f1409, %f1406, %f1321, %f1246;
	fma.rn.f32 	%f1410, %f1406, %f1322, %f1247;
	ld.shared.f32 	%f1411, [_ZZ10mm_kernel0E14A_local_shared+4336];
	fma.rn.f32 	%f1412, %f1411, %f1328, %f1407;
	fma.rn.f32 	%f1413, %f1411, %f1329, %f1408;
	fma.rn.f32 	%f1414, %f1411, %f1330, %f1409;
	fma.rn.f32 	%f1415, %f1411, %f1331, %f1410;
	ld.shared.f32 	%f1416, [_ZZ10mm_kernel0E14A_local_shared+4052];
	fma.rn.f32 	%f1417, %f1416, %f1319, %f1254;
	fma.rn.f32 	%f1418, %f1416, %f1320, %f1255;
	fma.rn.f32 	%f1419, %f1416, %f1321, %f1256;
	fma.rn.f32 	%f1420, %f1416, %f1322, %f1257;
	ld.shared.f32 	%f1421, [_ZZ10mm_kernel0E14A_local_shared+4340];
	fma.rn.f32 	%f1422, %f1421, %f1328, %f1417;
	fma.rn.f32 	%f1423, %f1421, %f1329, %f1418;
	fma.rn.f32 	%f1424, %f1421, %f1330, %f1419;
	fma.rn.f32 	%f1425, %f1421, %f1331, %f1420;
	ld.shared.f32 	%f1426, [_ZZ10mm_kernel0E14A_local_shared+4056];
	fma.rn.f32 	%f1427, %f1426, %f1319, %f1264;
	fma.rn.f32 	%f1428, %f1426, %f1320, %f1265;
	fma.rn.f32 	%f1429, %f1426, %f1321, %f1266;
	fma.rn.f32 	%f1430, %f1426, %f1322, %f1267;
	ld.shared.f32 	%f1431, [_ZZ10mm_kernel0E14A_local_shared+4344];
	fma.rn.f32 	%f1432, %f1431, %f1328, %f1427;
	fma.rn.f32 	%f1433, %f1431, %f1329, %f1428;
	fma.rn.f32 	%f1434, %f1431, %f1330, %f1429;
	fma.rn.f32 	%f1435, %f1431, %f1331, %f1430;
	ld.shared.f32 	%f1436, [_ZZ10mm_kernel0E14A_local_shared+4060];
	fma.rn.f32 	%f1437, %f1436, %f1319, %f1274;
	fma.rn.f32 	%f1438, %f1436, %f1320, %f1275;
	fma.rn.f32 	%f1439, %f1436, %f1321, %f1276;
	fma.rn.f32 	%f1440, %f1436, %f1322, %f1277;
	ld.shared.f32 	%f1441, [_ZZ10mm_kernel0E14A_local_shared+4348];
	fma.rn.f32 	%f1442, %f1441, %f1328, %f1437;
	fma.rn.f32 	%f1443, %f1441, %f1329, %f1438;
	fma.rn.f32 	%f1444, %f1441, %f1330, %f1439;
	fma.rn.f32 	%f1445, %f1441, %f1331, %f1440;
	ld.shared.f32 	%f1446, [_ZZ10mm_kernel0E14A_local_shared+4304];
	fma.rn.f32 	%f1447, %f1446, %f1319, %f1284;
	fma.rn.f32 	%f1448, %f1446, %f1320, %f1285;
	fma.rn.f32 	%f1449, %f1446, %f1321, %f1286;
	fma.rn.f32 	%f1450, %f1446, %f1322, %f1287;
	ld.shared.f32 	%f1451, [_ZZ10mm_kernel0E14A_local_shared+4592];
	fma.rn.f32 	%f1452, %f1451, %f1328, %f1447;
	fma.rn.f32 	%f1453, %f1451, %f1329, %f1448;
	fma.rn.f32 	%f1454, %f1451, %f1330, %f1449;
	fma.rn.f32 	%f1455, %f1451, %f1331, %f1450;
	ld.shared.f32 	%f1456, [_ZZ10mm_kernel0E14A_local_shared+4308];
	fma.rn.f32 	%f1457, %f1456, %f1319, %f1294;
	fma.rn.f32 	%f1458, %f1456, %f1320, %f1295;
	fma.rn.f32 	%f1459, %f1456, %f1321, %f1296;
	fma.rn.f32 	%f1460, %f1456, %f1322, %f1297;
	ld.shared.f32 	%f1461, [_ZZ10mm_kernel0E14A_local_shared+4596];
	fma.rn.f32 	%f1462, %f1461, %f1328, %f1457;
	fma.rn.f32 	%f1463, %f1461, %f1329, %f1458;
	fma.rn.f32 	%f1464, %f1461, %f1330, %f1459;
	fma.rn.f32 	%f1465, %f1461, %f1331, %f1460;
	ld.shared.f32 	%f1466, [_ZZ10mm_kernel0E14A_local_shared+4312];
	fma.rn.f32 	%f1467, %f1466, %f1319, %f1304;
	fma.rn.f32 	%f1468, %f1466, %f1320, %f1305;
	fma.rn.f32 	%f1469, %f1466, %f1321, %f1306;
	fma.rn.f32 	%f1470, %f1466, %f1322, %f1307;
	ld.shared.f32 	%f1471, [_ZZ10mm_kernel0E14A_local_shared+4600];
	fma.rn.f32 	%f1472, %f1471, %f1328, %f1467;
	fma.rn.f32 	%f1473, %f1471, %f1329, %f1468;
	fma.rn.f32 	%f1474, %f1471, %f1330, %f1469;
	fma.rn.f32 	%f1475, %f1471, %f1331, %f1470;
	ld.shared.f32 	%f1476, [_ZZ10mm_kernel0E14A_local_shared+4316];
	fma.rn.f32 	%f1477, %f1476, %f1319, %f1314;
	fma.rn.f32 	%f1478, %f1476, %f1320, %f1315;
	fma.rn.f32 	%f1479, %f1476, %f1321, %f1316;
	fma.rn.f32 	%f1480, %f1476, %f1322, %f1317;
	ld.shared.f32 	%f1481, [_ZZ10mm_kernel0E14A_local_shared+4604];
	fma.rn.f32 	%f1482, %f1481, %f1328, %f1477;
	fma.rn.f32 	%f1483, %f1481, %f1329, %f1478;
	fma.rn.f32 	%f1484, %f1481, %f1330, %f1479;
	fma.rn.f32 	%f1485, %f1481, %f1331, %f1480;
	mov.u32 	%r107, %ctaid.x;
	shl.b32 	%r108, %r107, 14;
	or.b32  	%r109, %r108, %r1;
	add.s32 	%r110, %r109, %r9;
	mul.wide.u32 	%rd27, %r110, 4;
	add.s64 	%rd28, %rd26, %rd27;
	st.global.f32 	[%rd28], %f1332;
	st.global.f32 	[%rd28+256], %f1333;
	st.global.f32 	[%rd28+512], %f1334;
	st.global.f32 	[%rd28+768], %f1335;
	st.global.f32 	[%rd28+4096], %f1342;
	st.global.f32 	[%rd28+4352], %f1343;
	st.global.f32 	[%rd28+4608], %f1344;
	st.global.f32 	[%rd28+4864], %f1345;
	st.global.f32 	[%rd28+8192], %f1352;
	st.global.f32 	[%rd28+8448], %f1353;
	st.global.f32 	[%rd28+8704], %f1354;
	st.global.f32 	[%rd28+8960], %f1355;
	st.global.f32 	[%rd28+12288], %f1362;
	st.global.f32 	[%rd28+12544], %f1363;
	st.global.f32 	[%rd28+12800], %f1364;
	st.global.f32 	[%rd28+13056], %f1365;
	st.global.f32 	[%rd28+16384], %f1372;
	st.global.f32 	[%rd28+16640], %f1373;
	st.global.f32 	[%rd28+16896], %f1374;
	st.global.f32 	[%rd28+17152], %f1375;
	st.global.f32 	[%rd28+20480], %f1382;
	st.global.f32 	[%rd28+20736], %f1383;
	st.global.f32 	[%rd28+20992], %f1384;
	st.global.f32 	[%rd28+21248], %f1385;
	st.global.f32 	[%rd28+24576], %f1392;
	st.global.f32 	[%rd28+24832], %f1393;
	st.global.f32 	[%rd28+25088], %f1394;
	st.global.f32 	[%rd28+25344], %f1395;
	st.global.f32 	[%rd28+28672], %f1402;
	st.global.f32 	[%rd28+28928], %f1403;
	st.global.f32 	[%rd28+29184], %f1404;
	st.global.f32 	[%rd28+29440], %f1405;
	st.global.f32 	[%rd28+32768], %f1412;
	st.global.f32 	[%rd28+33024], %f1413;
	st.global.f32 	[%rd28+33280], %f1414;
	st.global.f32 	[%rd28+33536], %f1415;
	st.global.f32 	[%rd28+36864], %f1422;
	st.global.f32 	[%rd28+37120], %f1423;
	st.global.f32 	[%rd28+37376], %f1424;
	st.global.f32 	[%rd28+37632], %f1425;
	st.global.f32 	[%rd28+40960], %f1432;
	st.global.f32 	[%rd28+41216], %f1433;
	st.global.f32 	[%rd28+41472], %f1434;
	st.global.f32 	[%rd28+41728], %f1435;
	st.global.f32 	[%rd28+45056], %f1442;
	st.global.f32 	[%rd28+45312], %f1443;
	st.global.f32 	[%rd28+45568], %f1444;
	st.global.f32 	[%rd28+45824], %f1445;
	st.global.f32 	[%rd28+49152], %f1452;
	st.global.f32 	[%rd28+49408], %f1453;
	st.global.f32 	[%rd28+49664], %f1454;
	st.global.f32 	[%rd28+49920], %f1455;
	st.global.f32 	[%rd28+53248], %f1462;
	st.global.f32 	[%rd28+53504], %f1463;
	st.global.f32 	[%rd28+53760], %f1464;
	st.global.f32 	[%rd28+54016], %f1465;
	st.global.f32 	[%rd28+57344], %f1472;
	st.global.f32 	[%rd28+57600], %f1473;
	st.global.f32 	[%rd28+57856], %f1474;
	st.global.f32 	[%rd28+58112], %f1475;
	st.global.f32 	[%rd28+61440], %f1482;
	st.global.f32 	[%rd28+61696], %f1483;
	st.global.f32 	[%rd28+61952], %f1484;
	st.global.f32 	[%rd28+62208], %f1485;
	ret;

}


// ===== COMPILED SASS (sm_100) =====

	.target	sm_100

	.elftype	@"ET_EXEC"


//--------------------- .note.nv.tkinfo           --------------------------
	.section	.note.nv.tkinfo,"",@"SHT_NOTE"
	.sectionflags	@"SHF_NOTE_NV_TKINFO"
	.tkinfo
        /*0018*/ 	.word	0x00000002
        /*0030*/ 	.string	""
        /*0030*/ 	.string	"ptxas"
        /*0030*/ 	.string	"Cuda compilation tools, release 13.0, V13.0.88"
        /*0030*/ 	.string	"Build cuda_13.0.r13.0/compiler.36424714_0"
        /*0030*/ 	.string	"-arch sm_100 -m 64 "



//--------------------- .note.nv.cuinfo           --------------------------
	.section	.note.nv.cuinfo,"",@"SHT_NOTE"
	.sectionflags	@"SHF_NOTE_NV_CUINFO"
        /*0018*/ 	.short	0x0002
        /*001a*/ 	.short	0x0064
        /*001c*/ 	.short	0x0082
	.zero		2


//--------------------- .nv.info                  --------------------------
	.section	.nv.info,"",@"SHT_CUDA_INFO"
	.align	4


	//----- nvinfo : EIATTR_REGCOUNT
	.align		4
        /*0000*/ 	.byte	0x04, 0x2f
        /*0002*/ 	.short	(.L_1 - .L_0)
	.align		4
.L_0:
        /*0004*/ 	.word	index@(mm_kernel0)
        /*0008*/ 	.word	0x0000006e


	//----- nvinfo : EIATTR_FRAME_SIZE
	.align		4
.L_1:
        /*000c*/ 	.byte	0x04, 0x11
        /*000e*/ 	.short	(.L_3 - .L_2)
	.align		4
.L_2:
        /*0010*/ 	.word	index@(mm_kernel0)
        /*0014*/ 	.word	0x00000400


	//----- nvinfo : EIATTR_MIN_STACK_SIZE
	.align		4
.L_3:
        /*0018*/ 	.byte	0x04, 0x12
        /*001a*/ 	.short	(.L_5 - .L_4)
	.align		4
.L_4:
        /*001c*/ 	.word	index@(mm_kernel0)
        /*0020*/ 	.word	0x00000400
.L_5:


//--------------------- .nv.compat                --------------------------
	.section	.nv.compat,"",@"SHT_CUDA_COMPAT_INFO"
	.align	4
        /*0000*/ 	.byte	0x02, 0x09, 0x00, 0x00, 0x02, 0x02, 0x01, 0x00, 0x02, 0x05, 0x05, 0x00, 0x03, 0x07, 0x01, 0x01
        /*0010*/ 	.byte	0x02, 0x03, 0x00, 0x00, 0x02, 0x06, 0x01, 0x00, 0x04, 0x0b, 0x08, 0x00, 0x09, 0x00, 0x00, 0x00
        /*0020*/ 	.byte	0x00, 0x00, 0x00, 0x00


//--------------------- .nv.info.mm_kernel0       --------------------------
	.section	.nv.info.mm_kernel0,"",@"SHT_CUDA_INFO"
	.sectionflags	@""
	.align	4


	//----- nvinfo : EIATTR_CUDA_API_VERSION
	.align		4
        /*0000*/ 	.byte	0x04, 0x37
        /*0002*/ 	.short	(.L_7 - .L_6)
.L_6:
        /*0004*/ 	.word	0x00000082


	//----- nvinfo : EIATTR_KPARAM_INFO
	.align		4
.L_7:
        /*0008*/ 	.byte	0x04, 0x17
        /*000a*/ 	.short	(.L_9 - .L_8)
.L_8:
        /*000c*/ 	.word	0x00000000
        /*0010*/ 	.short	0x0002
        /*0012*/ 	.short	0x0010
        /*0014*/ 	.byte	0x00, 0xf5, 0x21, 0x00


	//----- nvinfo : EIATTR_KPARAM_INFO
	.align		4
.L_9:
        /*0018*/ 	.byte	0x04, 0x17
        /*001a*/ 	.short	(.L_11 - .L_10)
.L_10:
        /*001c*/ 	.word	0x00000000
        /*0020*/ 	.short	0x0001
        /*0022*/ 	.short	0x0008
        /*0024*/ 	.byte	0x00, 0xf5, 0x21, 0x00


	//----- nvinfo : EIATTR_KPARAM_INFO
	.align		4
.L_11:
        /*0028*/ 	.byte	0x04, 0x17
        /*002a*/ 	.short	(.L_13 - .L_12)
.L_12:
        /*002c*/ 	.word	0x00000000
        /*0030*/ 	.short	0x0000
        /*0032*/ 	.short	0x0000
        /*0034*/ 	.byte	0x00, 0xf5, 0x21, 0x00


	//----- nvinfo : EIATTR_SPARSE_MMA_MASK
	.align		4
.L_13:
        /*0038*/ 	.byte	0x03, 0x50
        /*003a*/ 	.short	0x0000


	//----- nvinfo : EIATTR_MAXREG_COUNT
	.align		4
        /*003c*/ 	.byte	0x03, 0x1b
        /*003e*/ 	.short	0x00ff


	//----- nvinfo : EIATTR_NUM_BARRIERS
	.align		4
        /*0040*/ 	.byte	0x02, 0x4c
        /*0042*/ 	.byte	0x01
	.zero		1


	//----- nvinfo : EIATTR_MERCURY_ISA_VERSION
	.align		4
        /*0044*/ 	.byte	0x03, 0x5f
        /*0046*/ 	.short	0x0101


	//----- nvinfo : EIATTR_VRC_CTA_INIT_COUNT
	.align		4
        /*0048*/ 	.byte	0x02, 0x4a
	.zero		1
	.zero		1


	//----- nvinfo : EIATTR_EXIT_INSTR_OFFSETS
	.align		4
        /*004c*/ 	.byte	0x04, 0x1c
        /*004e*/ 	.short	(.L_15 - .L_14)


	//   ....[0]....
.L_14:
        /*0050*/ 	.word	0x00005af0


	//----- nvinfo : EIATTR_MAX_THREADS
	.align		4
.L_15:
        /*0054*/ 	.byte	0x04, 0x05
        /*0056*/ 	.short	(.L_17 - .L_16)
.L_16:
        /*0058*/ 	.word	0x00000040
        /*005c*/ 	.word	0x00000001
        /*0060*/ 	.word	0x00000001


	//----- nvinfo : EIATTR_CBANK_PARAM_SIZE
	.align		4
.L_17:
        /*0064*/ 	.byte	0x03, 0x19
        /*0066*/ 	.short	0x0018


	//----- nvinfo : EIATTR_PARAM_CBANK
	.align		4
        /*0068*/ 	.byte	0x04, 0x0a
        /*006a*/ 	.short	(.L_19 - .L_18)
	.align		4
.L_18:
        /*006c*/ 	.word	index@(.nv.constant0.mm_kernel0)
        /*0070*/ 	.short	0x0380
        /*0072*/ 	.short	0x0018


	//----- nvinfo : EIATTR_SW_WAR
	.align		4
.L_19:
        /*0074*/ 	.byte	0x04, 0x36
        /*0076*/ 	.short	(.L_21 - .L_20)
.L_20:
        /*0078*/ 	.word	0x00000008
.L_21:


//--------------------- .nv.callgraph             --------------------------
	.section	.nv.callgraph,"",@"SHT_CUDA_CALLGRAPH"
	.align	4
	.sectionentsize	8
	.align		4
        /*0000*/ 	.word	0x00000000
	.align		4
        /*0004*/ 	.word	0xffffffff
	.align		4
        /*0008*/ 	.word	0x00000000
	.align		4
        /*000c*/ 	.word	0xfffffffe
	.align		4
        /*0010*/ 	.word	0x00000000
	.align		4
        /*0014*/ 	.word	0xfffffffd
	.align		4
        /*0018*/ 	.word	0x00000000
	.align		4
        /*001c*/ 	.word	0xfffffffc


//--------------------- .text.mm_kernel0          --------------------------
	.section	.text.mm_kernel0,"ax",@progbits
	.align	128
        .global         mm_kernel0
        .type           mm_kernel0,@function
        .size           mm_kernel0,(.L_x_2 - mm_kernel0)
        .other          mm_kernel0,@"STO_CUDA_ENTRY STV_DEFAULT"
mm_kernel0:
.text.mm_kernel0:
[----:B------:R-:W0:Y:S01]  /*0000*/  LDC R1, c[0x0][0x37c] ;  /* 0x0000df00ff017b82 */ /* 0x000e220000000800 */
[----:B------:R-:W1:Y:S01]  /*0010*/  S2R R0, SR_TID.Y ;  /* 0x0000000000007919 */ /* 0x000e620000002200 */
[----:B------:R-:W2:Y:S01]  /*0020*/  LDCU.64 UR8, c[0x0][0x358] ;  /* 0x00006b00ff0877ac */ /* 0x000ea20008000a00 */
[----:B0-----:R-:W-:Y:S01]  /*0030*/  IADD3 R1, PT, PT, R1, -0x400, RZ ;  /* 0xfffffc0001017810 */ /* 0x001fe20007ffe0ff */
[----:B------:R-:W0:Y:S01]  /*0040*/  S2R R5, SR_CTAID.X ;  /* 0x0000000000057919 */ /* 0x000e220000002500 */
[C---:B-1----:R-:W-:Y:S02]  /*0050*/  ISETP.GT.U32.AND P0, PT, R0.reuse, 0x1f, PT ;  /* 0x0000001f0000780c */ /* 0x042fe40003f04070 */
[C---:B------:R-:W-:Y:S02]  /*0060*/  SHF.L.U32 R4, R0.reuse, 0x9, RZ ;  /* 0x0000000900047819 */ /* 0x040fe400000006ff */
[----:B------:R-:W-:Y:S02]  /*0070*/  SHF.L.U32 R6, R0, 0x2, RZ ;  /* 0x0000000200067819 */ /* 0x000fe400000006ff */
[----:B------:R-:W-:-:S02]  /*0080*/  LOP3.LUT R4, R4, 0x3c00, RZ, 0xc0, !PT ;  /* 0x00003c0004047812 */ /* 0x000fc400078ec0ff */
[----:B------:R-:W-:Y:S02]  /*0090*/  LOP3.LUT R7, R6, 0x4, RZ, 0xc0, !PT ;  /* 0x0000000406077812 */ /* 0x000fe400078ec0ff */
[----:B0-----:R-:W-:-:S03]  /*00a0*/  LEA R4, R5, R4, 0xe ;  /* 0x0000000405047211 */ /* 0x001fc600078e70ff */
[----:B------:R-:W0:Y:S01]  /*00b0*/  @!P0 LDC.64 R2, c[0x0][0x380] ;  /* 0x0000e000ff028b82 */ /* 0x000e220000000a00 */
[----:B------:R-:W-:-:S05]  /*00c0*/  IADD3 R5, PT, PT, R4, R7, RZ ;  /* 0x0000000704057210 */ /* 0x000fca0007ffe0ff */
[----:B0-----:R-:W-:Y:S02]  /*00d0*/  @!P0 IMAD.WIDE.U32 R2, R5, 0x4, R2 ;  /* 0x0000000405028825 */ /* 0x001fe400078e0002 */
[----:B------:R-:W0:Y:S03]  /*00e0*/  S2UR UR4, SR_CTAID.Y ;  /* 0x00000000000479c3 */ /* 0x000e260000002600 */
[----:B--2---:R-:W2:Y:S04]  /*00f0*/  @!P0 LDG.E.CONSTANT R11, desc[UR8][R2.64] ;  /* 0x00000008020b8981 */ /* 0x004ea8000c1e9900 */
[----:B------:R-:W3:Y:S01]  /*0100*/  @!P0 LDG.E.CONSTANT R13, desc[UR8][R2.64+0x4] ;  /* 0x00000408020d8981 */ /* 0x000ee2000c1e9900 */
[----:B------:R-:W1:Y:S03]  /*0110*/  LDC.64 R4, c[0x0][0x388] ;  /* 0x0000e200ff047b82 */ /* 0x000e660000000a00 */
[----:B------:R-:W4:Y:S04]  /*0120*/  @!P0 LDG.E.CONSTANT R15, desc[UR8][R2.64+0x8] ;  /* 0x00000808020f8981 */ /* 0x000f28000c1e9900 */
[----:B------:R5:W4:Y:S01]  /*0130*/  @!P0 LDG.E.CONSTANT R17, desc[UR8][R2.64+0xc] ;  /* 0x00000c0802118981 */ /* 0x000b22000c1e9900 */
[----:B------:R-:W-:-:S02]  /*0140*/  SHF.L.U32 R8, R0, 0x1, RZ ;  /* 0x0000000100087819 */ /* 0x000fc400000006ff */
[--C-:B------:R-:W-:Y:S02]  /*0150*/  SHF.R.U32.HI R9, RZ, 0x1, R0.reuse ;  /* 0x00000001ff097819 */ /* 0x100fe40000011600 */
[----:B------:R-:W-:Y:S02]  /*0160*/  LOP3.LUT R10, R8, 0x6, RZ, 0xc0, !PT ;  /* 0x00000006080a7812 */ /* 0x000fe400078ec0ff */
[----:B------:R-:W-:Y:S01]  /*0170*/  SHF.R.U32.HI R12, RZ, 0x2, R0 ;  /* 0x00000002ff0c7819 */ /* 0x000fe20000011600 */
[----:B0-----:R-:W-:Y:S01]  /*0180*/  USHF.L.U32 UR4, UR4, 0x8, URZ ;  /* 0x0000000804047899 */ /* 0x001fe200080006ff */
[----:B------:R-:W-:Y:S02]  /*0190*/  VIMNMX.U32 R10, PT, PT, R7, R10, PT ;  /* 0x0000000a070a7248 */ /* 0x000fe40003fe0000 */
[----:B------:R-:W-:-:S03]  /*01a0*/  VIMNMX.U32 R7, PT, PT, R9, R12, PT ;  /* 0x0000000c09077248 */ /* 0x000fc60003fe0000 */
[----:B-----5:R-:W-:Y:S02]  /*01b0*/  LOP3.LUT R3, R8, UR4, RZ, 0xfc, !PT ;  /* 0x0000000408037c12 */ /* 0x020fe4000f8efcff */
[----:B------:R-:W-:-:S04]  /*01c0*/  LEA R7, R7, R10, 0x3 ;  /* 0x0000000a07077211 */ /* 0x000fc800078e18ff */
[-C--:B------:R-:W-:Y:S02]  /*01d0*/  IADD3 R38, PT, PT, R6, -R7.reuse, RZ ;  /* 0x8000000706267210 */ /* 0x080fe40007ffe0ff */
[----:B------:R-:W-:Y:S02]  /*01e0*/  IADD3 R2, PT, PT, R8, -R7, RZ ;  /* 0x8000000708027210 */ /* 0x000fe40007ffe0ff */
[-C--:B------:R-:W-:Y:S02]  /*01f0*/  LEA R38, R38, R1.reuse, 0x2 ;  /* 0x0000000126267211 */ /* 0x080fe400078e10ff */
[----:B------:R-:W-:Y:S01]  /*0200*/  LEA R39, R2, R1, 0x2 ;  /* 0x0000000102277211 */ /* 0x000fe200078e10ff */
[----:B-1----:R-:W-:-:S05]  /*0210*/  IMAD.WIDE.U32 R2, R3, 0x4, R4 ;  /* 0x0000000403027825 */ /* 0x002fca00078e0004 */
[----:B------:R-:W5:Y:S04]  /*0220*/  LDG.E.64.CONSTANT R20, desc[UR8][R2.64+0x1000] ;  /* 0x0010000802147981 */ /* 0x000f68000c1e9b00 */
        /* <DEDUP_REMOVED lines=12> */
[----:B--2---:R0:W-:Y:S04]  /*02f0*/  @!P0 STL [R38], R11 ;  /* 0x0000000b26008387 */ /* 0x0041e80000100800 */
[----:B---3--:R-:W-:Y:S04]  /*0300*/  @!P0 STL [R38+0x4], R13 ;  /* 0x0000040d26008387 */ /* 0x008fe80000100800 */
[----:B----4-:R1:W-:Y:S04]  /*0310*/  @!P0 STL [R38+0x8], R15 ;  /* 0x0000080f26008387 */ /* 0x0103e80000100800 */
[----:B------:R2:W-:Y:S04]  /*0320*/  @!P0 STL [R38+0xc], R17 ;  /* 0x00000c1126008387 */ /* 0x0005e80000100800 */
[----:B------:R-:W3:Y:S04]  /*0330*/  LDL.64 R42, [R39] ;  /* 0x00000000272a7983 */ /* 0x000ee80000100a00 */
[----:B0-----:R-:W4:Y:S04]  /*0340*/  LDG.E.64.CONSTANT R10, desc[UR8][R2.64+0x2200] ;  /* 0x00220008020a7981 */ /* 0x001f28000c1e9b00 */
[----:B-1----:R-:W4:Y:S04]  /*0350*/  LDG.E.64.CONSTANT R14, desc[UR8][R2.64+0x4000] ;  /* 0x00400008020e7981 */ /* 0x002f28000c1e9b00 */
[----:B--2---:R0:W2:Y:S01]  /*0360*/  LDG.E.64.CONSTANT R16, desc[UR8][R2.64+0x4200] ;  /* 0x0042000802107981 */ /* 0x0040a2000c1e9b00 */
[----:B------:R-:W1:Y:S01]  /*0370*/  S2UR UR6, SR_CgaCtaId ;  /* 0x00000000000679c3 */ /* 0x000e620000008800 */
[----:B------:R-:W-:-:S02]  /*0380*/  LOP3.LUT R7, R0, 0x3, RZ, 0xc0, !PT ;  /* 0x0000000300077812 */ /* 0x000fc400078ec0ff */
[----:B------:R-:W-:Y:S01]  /*0390*/  LOP3.LUT R8, R6, 0x40, RZ, 0xc0, !PT ;  /* 0x0000004006087812 */ /* 0x000fe200078ec0ff */
[----:B------:R-:W-:Y:S01]  /*03a0*/  UMOV UR5, 0x400 ;  /* 0x0000040000057882 */ /* 0x000fe20000000000 */
[----:B------:R-:W-:Y:S02]  /*03b0*/  SHF.R.U32.HI R13, RZ, 0x3, R0 ;  /* 0x00000003ff0d7819 */ /* 0x000fe40000011600 */
[----:B------:R-:W-:Y:S01]  /*03c0*/  LOP3.LUT R12, R12, 0x3, RZ, 0xc0, !PT ;  /* 0x000000030c0c7812 */ /* 0x000fe200078ec0ff */
[----:B------:R-:W-:Y:S01]  /*03d0*/  IMAD R7, R7, 0x90, R8 ;  /* 0x0000009007077824 */ /* 0x000fe200078e0208 */
[----:B------:R-:W-:Y:S02]  /*03e0*/  LOP3.LUT R8, R13, 0x4, RZ, 0xc0, !PT ;  /* 0x000000040d087812 */ /* 0x000fe400078ec0ff */
[----:B0-----:R-:W-:Y:S02]  /*03f0*/  LOP3.LUT R2, R0, 0x1, RZ, 0xc0, !PT ;  /* 0x0000000100027812 */ /* 0x001fe400078ec0ff */
[----:B------:R-:W-:-:S02]  /*0400*/  LOP3.LUT R3, R6, 0xf0, RZ, 0xc0, !PT ;  /* 0x000000f006037812 */ /* 0x000fc400078ec0ff */
[----:B------:R-:W-:Y:S02]  /*0410*/  SHF.L.U32 R9, R9, 0x8, RZ ;  /* 0x0000000809097819 */ /* 0x000fe400000006ff */
[----:B------:R-:W-:Y:S01]  /*0420*/  IADD3 R7, PT, PT, R12, R7, R8 ;  /* 0x000000070c077210 */ /* 0x000fe20007ffe008 */
[----:B-1----:R-:W-:Y:S02]  /*0430*/  ULEA UR7, UR6, UR5, 0x18 ;  /* 0x0000000506077291 */ /* 0x002fe4000f8ec0ff */
[----:B------:R-:W-:Y:S01]  /*0440*/  UIADD3 UR5, UPT, UPT, UR5, 0x1200, URZ ;  /* 0x0000120005057890 */ /* 0x000fe2000fffe0ff */
[----:B------:R-:W-:-:S03]  /*0450*/  LEA R2, R2, R3, 0x3 ;  /* 0x0000000302027211 */ /* 0x000fc600078e18ff */
[----:B------:R-:W-:Y:S01]  /*0460*/  ULEA UR5, UR6, UR5, 0x18 ;  /* 0x0000000506057291 */ /* 0x000fe2000f8ec0ff */
[----:B------:R-:W-:Y:S02]  /*0470*/  LOP3.LUT R9, R9, 0x100, RZ, 0xc0, !PT ;  /* 0x0000010009097812 */ /* 0x000fe400078ec0ff */
[----:B------:R-:W-:-:S03]  /*0480*/  LEA R40, R7, UR7, 0x2 ;  /* 0x0000000707287c11 */ /* 0x000fc6000f8e10ff */
[----:B------:R-:W-:Y:S01]  /*0490*/  IADD3 R41, PT, PT, R9, UR5, R2 ;  /* 0x0000000509297c10 */ /* 0x000fe2000fffe002 */
[----:B------:R-:W-:Y:S01]  /*04a0*/  HFMA2 R90, -RZ, RZ, 0, 0 ;  /* 0x00000000ff5a7431 */ /* 0x000fe200000001ff */
[----:B------:R-:W-:Y:S02]  /*04b0*/  CS2R R84, SRZ ;  /* 0x0000000000547805 */ /* 0x000fe4000001ff00 */
[----:B------:R-:W-:Y:S02]  /*04c0*/  CS2R R80, SRZ ;  /* 0x0000000000507805 */ /* 0x000fe4000001ff00 */
[----:B------:R-:W-:Y:S02]  /*04d0*/  CS2R R76, SRZ ;  /* 0x00000000004c7805 */ /* 0x000fe4000001ff00 */
[----:B------:R-:W-:Y:S02]  /*04e0*/  CS2R R72, SRZ ;  /* 0x0000000000487805 */ /* 0x000fe4000001ff00 */
[----:B------:R-:W-:-:S02]  /*04f0*/  CS2R R68, SRZ ;  /* 0x0000000000447805 */ /* 0x000fc4000001ff00 */
[----:B------:R-:W-:Y:S02]  /*0500*/  CS2R R64, SRZ ;  /* 0x0000000000407805 */ /* 0x000fe4000001ff00 */
        /* <DEDUP_REMOVED lines=14> */
[----:B------:R-:W-:Y:S01]  /*05f0*/  CS2R R8, SRZ ;  /* 0x0000000000087805 */ /* 0x000fe2000001ff00 */
[----:B---3--:R-:W-:Y:S04]  /*0600*/  STS [R40], R42 ;  /* 0x0000002a28007388 */ /* 0x008fe80000000800 */
[----:B------:R0:W-:Y:S04]  /*0610*/  STS [R40+0x120], R43 ;  /* 0x0001202b28007388 */ /* 0x0001e80000000800 */
[----:B-----5:R-:W-:Y:S04]  /*0620*/  STS.64 [R41+0x400], R20 ;  /* 0x0004001429007388 */ /* 0x020fe80000000a00 */
[----:B------:R-:W-:Y:S04]  /*0630*/  STS.64 [R41+0x600], R22 ;  /* 0x0006001629007388 */ /* 0x000fe80000000a00 */
[----:B------:R-:W-:Y:S04]  /*0640*/  STS.64 [R41+0x800], R24 ;  /* 0x0008001829007388 */ /* 0x000fe80000000a00 */
[----:B------:R-:W-:Y:S04]  /*0650*/  STS.64 [R41+0xc00], R26 ;  /* 0x000c001a29007388 */ /* 0x000fe80000000a00 */
[----:B------:R-:W-:Y:S04]  /*0660*/  STS.64 [R41+0xe00], R28 ;  /* 0x000e001c29007388 */ /* 0x000fe80000000a00 */
[----:B------:R-:W-:Y:S01]  /*0670*/  STS.64 [R41+0x1400], R30 ;  /* 0x0014001e29007388 */ /* 0x000fe20000000a00 */
[----:B0-----:R-:W-:-:S03]  /*0680*/  CS2R R42, SRZ ;  /* 0x00000000002a7805 */ /* 0x001fc6000001ff00 */
[----:B------:R0:W-:Y:S04]  /*0690*/  STS.64 [R41], R4 ;  /* 0x0000000429007388 */ /* 0x0001e80000000a00 */
[----:B------:R1:W-:Y:S04]  /*06a0*/  STS.64 [R41+0x200], R18 ;  /* 0x0002001229007388 */ /* 0x0003e80000000a00 */
[----:B----4-:R3:W-:Y:S04]  /*06b0*/  STS.64 [R41+0xa00], R10 ;  /* 0x000a000a29007388 */ /* 0x0107e80000000a00 */
[----:B------:R4:W-:Y:S01]  /*06c0*/  STS.64 [R41+0x1000], R14 ;  /* 0x0010000e29007388 */ /* 0x0009e20000000a00 */
[----:B0-----:R-:W-:-:S03]  /*06d0*/  CS2R R4, SRZ ;  /* 0x0000000000047805 */ /* 0x001fc6000001ff00 */
[----:B--2---:R0:W-:Y:S01]  /*06e0*/  STS.64 [R41+0x1200], R16 ;  /* 0x0012001029007388 */ /* 0x0041e20000000a00 */
[----:B-1----:R-:W-:-:S03]  /*06f0*/  CS2R R18, SRZ ;  /* 0x0000000000127805 */ /* 0x002fc6000001ff00 */
[----:B------:R1:W-:Y:S01]  /*0700*/  STS.64 [R41+0x1600], R32 ;  /* 0x0016002029007388 */ /* 0x0003e20000000a00 */
[----:B---3--:R-:W-:-:S03]  /*0710*/  CS2R R10, SRZ ;  /* 0x00000000000a7805 */ /* 0x008fc6000001ff00 */
[----:B------:R2:W-:Y:S01]  /*0720*/  STS.64 [R41+0x1800], R34 ;  /* 0x0018002229007388 */ /* 0x0005e20000000a00 */
[----:B----4-:R-:W-:-:S03]  /*0730*/  CS2R R14, SRZ ;  /* 0x00000000000e7805 */ /* 0x010fc6000001ff00 */
[----:B------:R3:W-:Y:S01]  /*0740*/  STS.64 [R41+0x1a00], R36 ;  /* 0x001a002429007388 */ /* 0x0007e20000000a00 */
[----:B0-----:R-:W-:-:S03]  /*0750*/  CS2R R16, SRZ ;  /* 0x0000000000107805 */ /* 0x001fc6000001ff00 */
[----:B------:R0:W-:Y:S01]  /*0760*/  STS.64 [R41+0x1c00], R44 ;  /* 0x001c002c29007388 */ /* 0x0001e20000000a00 */
[----:B-1----:R-:W-:-:S03]  /*0770*/  CS2R R32, SRZ ;  /* 0x0000000000207805 */ /* 0x002fc6000001ff00 */
[----:B------:R1:W-:Y:S01]  /*0780*/  STS.64 [R41+0x1e00], R48 ;  /* 0x001e003029007388 */ /* 0x0003e20000000a00 */
[----:B--2---:R-:W-:Y:S02]  /*0790*/  CS2R R34, SRZ ;  /* 0x0000000000227805 */ /* 0x004fe4000001ff00 */
[----:B---3--:R-:W-:Y:S02]  /*07a0*/  CS2R R36, SRZ ;  /* 0x0000000000247805 */ /* 0x008fe4000001ff00 */
[----:B0-----:R-:W-:Y:S02]  /*07b0*/  CS2R R44, SRZ ;  /* 0x00000000002c7805 */ /* 0x001fe4000001ff00 */
[----:B-1----:R-:W-:-:S07]  /*07c0*/  CS2R R48, SRZ ;  /* 0x0000000000307805 */ /* 0x002fce000001ff00 */
.L_x_0:
[----:B------:R-:W0:Y:S08]  /*07d0*/  S2UR UR6, SR_CgaCtaId ;  /* 0x00000000000679c3 */ /* 0x000e300000008800 */
[----:B------:R-:W-:Y:S01]  /*07e0*/  BAR.SYNC.DEFER_BLOCKING 0x0 ;  /* 0x0000000000007b1d */ /* 0x000fe20000010000 */
[----:B------:R-:W-:Y:S02]  /*07f0*/  LOP3.LUT R22, R42, 0x1, RZ, 0xc0, !PT ;  /* 0x000000012a167812 */ /* 0x000fe400078ec0ff */
[----:B---3--:R-:W-:-:S02]  /*0800*/  SHF.R.U32.HI R21, RZ, 0x1, R0 ;  /* 0x00000001ff157819 */ /* 0x008fc40000011600 */
[----:B------:R-:W-:Y:S01]  /*0810*/  ISETP.NE.U32.AND P1, PT, R22, 0x1, PT ;  /* 0x000000011600780c */ /* 0x000fe20003f25070 */
[----:B------:R-:W-:Y:S01]  /*0820*/  UMOV UR5, 0x400 ;  /* 0x0000040000057882 */ /* 0x000fe20000000000 */
[----:B------:R-:W-:Y:S01]  /*0830*/  SHF.L.U32 R20, R0, 0x6, RZ ;  /* 0x0000000600147819 */ /* 0x000fe200000006ff */
[----:B------:R-:W1:Y:S01]  /*0840*/  @!P0 LDC.64 R104, c[0x0][0x380] ;  /* 0x0000e000ff688b82 */ /* 0x000e620000000a00 */
[----:B------:R-:W-:Y:S02]  /*0850*/  LOP3.LUT R21, R21, 0x1c, RZ, 0xc0, !PT ;  /* 0x0000001c15157812 */ /* 0x000fe400078ec0ff */
[----:B------:R-:W-:Y:S02]  /*0860*/  LOP3.LUT R20, R20, 0x100, RZ, 0xc0, !PT ;  /* 0x0000010014147812 */ /* 0x000fe400078ec0ff */
[----:B------:R-:W-:Y:S02]  /*0870*/  LOP3.LUT R21, R21, 0x3, R0, 0xf8, !PT ;  /* 0x0000000315157812 */ /* 0x000fe400078ef800 */
[----:B------:R-:W-:-:S02]  /*0880*/  SHF.L.U32 R92, R42, 0xd, RZ ;  /* 0x0000000d2a5c7819 */ /* 0x000fc400000006ff */
[----:B------:R-:W-:-:S04]  /*0890*/  LEA R21, R21, R20, 0x2 ;  /* 0x0000001415157211 */ /* 0x000fc800078e10ff */
[----:B------:R-:W-:Y:S01]  /*08a0*/  LOP3.LUT R86, R21, 0x2000, R92, 0xf8, !PT ;  /* 0x0000200015567812 */ /* 0x000fe200078ef85c */
[----:B0-----:R-:W-:Y:S02]  /*08b0*/  ULEA UR7, UR6, UR5, 0x18 ;  /* 0x0000000506077291 */ /* 0x001fe4000f8ec0ff */
[----:B------:R-:W-:-:S04]  /*08c0*/  UIADD3 UR5, UPT, UPT, UR5, 0x1200, URZ ;  /* 0x0000120005057890 */ /* 0x000fc8000fffe0ff */
[----:B------:R-:W-:Y:S01]  /*08d0*/  MOV R29, UR7 ;  /* 0x00000007001d7c02 */ /* 0x000fe20008000f00 */
[----:B------:R-:W-:-:S03]  /*08e0*/  ULEA UR5, UR6, UR5, 0x18 ;  /* 0x0000000506057291 */ /* 0x000fc6000f8ec0ff */
[C---:B------:R-:W-:Y:S02]  /*08f0*/  IADD3 R89, PT, PT, R29.reuse, 0x900, RZ ;  /* 0x000009001d597810 */ /* 0x040fe40007ffe0ff */
[----:B------:R-:W-:Y:S02]  /*0900*/  @P1 IADD3 R89, PT, PT, RZ, UR7, RZ ;  /* 0x00000007ff591c10 */ /* 0x000fe4000fffe0ff */
[C---:B------:R-:W-:Y:S02]  /*0910*/  IADD3 R102, PT, PT, R29.reuse, 0xa20, RZ ;  /* 0x00000a201d667810 */ /* 0x040fe40007ffe0ff */
[----:B------:R-:W-:Y:S01]  /*0920*/  LDS R28, [R86+UR5] ;  /* 0x00000005561c7984 */ /* 0x000fe20008000800 */
[C---:B------:R-:W-:Y:S02]  /*0930*/  @P1 IADD3 R102, PT, PT, R29.reuse, 0x120, RZ ;  /* 0x000001201d661810 */ /* 0x040fe40007ffe0ff */
[C---:B------:R-:W-:Y:S01]  /*0940*/  IADD3 R103, PT, PT, R29.reuse, 0xb40, RZ ;  /* 0x00000b401d677810 */ /* 0x040fe20007ffe0ff */
[----:B------:R-:W0:Y:S01]  /*0950*/  LDS.128 R20, [R89] ;  /* 0x0000000059147984 */ /* 0x000e220000000c00 */
[----:B------:R-:W-:-:S03]  /*0960*/  @P1 IADD3 R103, PT, PT, R29, 0x240, RZ ;  /* 0x000002401d671810 */ /* 0x000fc60007ffe0ff */
[----:B------:R-:W2:Y:S04]  /*0970*/  LDS R31, [R86+UR5+0x80] ;  /* 0x00008005561f7984 */ /* 0x000ea80008000800 */
[----:B------:R-:W3:Y:S04]  /*0980*/  LDS R50, [R86+UR5+0x200] ;  /* 0x0002000556327984 */ /* 0x000ee80008000800 */
[----:B------:R-:W4:Y:S04]  /*0990*/  LDS R30, [R86+UR5+0x280] ;  /* 0x00028005561e7984 */ /* 0x000f280008000800 */
[----:B------:R-:W5:Y:S01]  /*09a0*/  LDS.128 R24, [R89+0x100] ;  /* 0x0001000059187984 */ /* 0x000f620000000c00 */
[----:B0-----:R-:W-:Y:S01]  /*09b0*/  FFMA R51, R28, R21, R19 ;  /* 0x000000151c337223 */ /* 0x001fe20000000013 */
[----:B------:R-:W-:Y:S01]  /*09c0*/  FFMA R9, R20, R28, R9 ;  /* 0x0000001c14097223 */ /* 0x000fe20000000009 */
[----:B------:R-:W-:Y:S01]  /*09d0*/  FFMA R8, R28, R23, R8 ;  /* 0x000000171c087223 */ /* 0x000fe20000000008 */
[C---:B--2---:R-:W-:Y:S01]  /*09e0*/  FFMA R52, R31.reuse, R21, R18 ;  /* 0x000000151f347223 */ /* 0x044fe20000000012 */
[CC--:B------:R-:W-:Y:S01]  /*09f0*/  FFMA R3, R31.reuse, R22.reuse, R3 ;  /* 0x000000161f037223 */ /* 0x0c0fe20000000003 */
[C---:B------:R-:W-:Y:S01]  /*0a00*/  FFMA R87, R31.reuse, R23, R7 ;  /* 0x000000171f577223 */ /* 0x040fe20000000007 */
[----:B------:R-:W-:Y:S01]  /*0a10*/  FFMA R14, R20, R31, R14 ;  /* 0x0000001f140e7223 */ /* 0x000fe2000000000e */
[C---:B---3--:R-:W-:Y:S01]  /*0a20*/  FFMA R53, R50.reuse, R21, R17 ;  /* 0x0000001532357223 */ /* 0x048fe20000000011 */
[C---:B------:R-:W-:Y:S01]  /*0a30*/  FFMA R2, R50.reuse, R22, R2 ;  /* 0x0000001632027223 */ /* 0x040fe20000000002 */
[----:B------:R-:W-:Y:S01]  /*0a40*/  FFMA R88, R50, R23, R6 ;  /* 0x0000001732587223 */ /* 0x000fe20000000006 */
[----:B------:R-:W-:Y:S01]  /*0a50*/  FFMA R12, R20, R50, R12 ;  /* 0x00000032140c7223 */ /* 0x000fe2000000000c */
[----:B----4-:R-:W-:Y:S01]  /*0a60*/  FFMA R21, R30, R21, R32 ;  /* 0x000000151e157223 */ /* 0x010fe20000000020 */
[-C--:B------:R-:W-:Y:S01]  /*0a70*/  FFMA R32, R28, R22.reuse, R4 ;  /* 0x000000161c207223 */ /* 0x080fe20000000004 */
[----:B------:R-:W-:Y:S01]  /*0a80*/  FFMA R22, R30, R22, R5 ;  /* 0x000000161e167223 */ /* 0x000fe20000000005 */
[----:B------:R-:W-:Y:S01]  /*0a90*/  FFMA R20, R20, R30, R16 ;  /* 0x0000001e14147223 */ /* 0x000fe20000000010 */
[----:B------:R-:W0:Y:S01]  /*0aa0*/  LDS.128 R4, [R89+0x110] ;  /* 0x0001100059047984 */ /* 0x000e220000000c00 */
[C---:B-----5:R-:W-:Y:S01]  /*0ab0*/  FFMA R11, R50.reuse, R24, R11 ;  /* 0x00000018320b7223 */ /* 0x060fe2000000000b */
[C---:B------:R-:W-:Y:S01]  /*0ac0*/  FFMA R34, R50.reuse, R25, R34 ;  /* 0x0000001932227223 */ /* 0x040fe20000000022 */
[C---:B------:R-:W-:Y:S01]  /*0ad0*/  FFMA R54, R50.reuse, R26, R54 ;  /* 0x0000001a32367223 */ /* 0x040fe20000000036 */
[----:B------:R-:W2:Y:S01]  /*0ae0*/  LDS.128 R16, [R89+0x10] ;  /* 0x0000100059107984 */ /* 0x000ea20000000c00 */
[----:B------:R-:W-:Y:S01]  /*0af0*/  FFMA R49, R50, R27, R49 ;  /* 0x0000001b32317223 */ /* 0x000fe20000000031 */
[CC--:B------:R-:W-:Y:S01]  /*0b00*/  FFMA R15, R28.reuse, R24.reuse, R15 ;  /* 0x000000181c0f7223 */ /* 0x0c0fe2000000000f */
[C---:B------:R-:W-:Y:S01]  /*0b10*/  FFMA R13, R31.reuse, R24, R13 ;  /* 0x000000181f0d7223 */ /* 0x040fe2000000000d */
[CC--:B------:R-:W-:Y:S01]  /*0b20*/  FFMA R36, R28.reuse, R25.reuse, R36 ;  /* 0x000000191c247223 */ /* 0x0c0fe20000000024 */
[C---:B------:R-:W-:Y:S01]  /*0b30*/  FFMA R35, R31.reuse, R25, R35 ;  /* 0x000000191f237223 */ /* 0x040fe20000000023 */
[-C--:B------:R-:W-:Y:S01]  /*0b40*/  FFMA R43, R28, R26.reuse, R43 ;  /* 0x0000001a1c2b7223 */ /* 0x080fe2000000002b */
[C---:B------:R-:W-:Y:S01]  /*0b50*/  FFMA R57, R31.reuse, R26, R57 ;  /* 0x0000001a1f397223 */ /* 0x040fe20000000039 */
[----:B------:R-:W-:Y:S01]  /*0b60*/  FFMA R56, R31, R27, R56 ;  /* 0x0000001b1f387223 */ /* 0x000fe20000000038 */
[C---:B------:R-:W-:Y:S01]  /*0b70*/  FFMA R24, R30.reuse, R24, R33 ;  /* 0x000000181e187223 */ /* 0x040fe20000000021 */
[C---:B------:R-:W-:Y:S01]  /*0b80*/  FFMA R25, R30.reuse, R25, R37 ;  /* 0x000000191e197223 */ /* 0x040fe20000000025 */
[----:B------:R-:W-:Y:S01]  /*0b90*/  FFMA R26, R30, R26, R47 ;  /* 0x0000001a1e1a7223 */ /* 0x000fe2000000002f */
[----:B------:R-:W-:Y:S01]  /*0ba0*/  LDS R37, [R86+UR5+0x600] ;  /* 0x0006000556257984 */ /* 0x000fe20008000800 */
[-C--:B------:R-:W-:Y:S01]  /*0bb0*/  FFMA R45, R28, R27.reuse, R45 ;  /* 0x0000001b1c2d7223 */ /* 0x080fe2000000002d */
[C---:B------:R-:W-:Y:S01]  /*0bc0*/  FFMA R27, R30.reuse, R27, R46 ;  /* 0x0000001b1e1b7223 */ /* 0x040fe2000000002e */
[----:B------:R-:W-:Y:S01]  /*0bd0*/  FFMA R10, R30, R23, R10 ;  /* 0x000000171e0a7223 */ /* 0x000fe2000000000a */
[----:B------:R-:W-:Y:S01]  /*0be0*/  LDS R47, [R86+UR5+0x400] ;  /* 0x00040005562f7984 */ /* 0x000fe20008000800 */
[----:B------:R-:W-:-:S03]  /*0bf0*/  @!P0 SHF.L.U32 R23, R0, 0x2, RZ ;  /* 0x0000000200178819 */ /* 0x000fc600000006ff */
[----:B------:R-:W-:Y:S01]  /*0c00*/  LDS R33, [R86+UR5+0x680] ;  /* 0x0006800556217984 */ /* 0x000fe20008000800 */
[----:B------:R-:W-:-:S03]  /*0c10*/  @!P0 LOP3.LUT R23, R23, 0x4, RZ, 0xc0, !PT ;  /* 0x0000000417178812 */ /* 0x000fc600078ec0ff */
[----:B------:R-:W-:Y:S01]  /*0c20*/  LDS R46, [R86+UR5+0x480] ;  /* 0x00048005562e7984 */ /* 0x000fe20008000800 */
[-C--:B0-----:R-:W-:Y:S01]  /*0c30*/  FFMA R72, R28, R4.reuse, R72 ;  /* 0x000000041c487223 */ /* 0x081fe20000000048 */
[CC--:B------:R-:W-:Y:S01]  /*0c40*/  FFMA R71, R31.reuse, R4.reuse, R71 ;  /* 0x000000041f477223 */ /* 0x0c0fe20000000047 */
[-C--:B------:R-:W-:Y:S01]  /*0c50*/  FFMA R70, R50, R4.reuse, R70 ;  /* 0x0000000432467223 */ /* 0x080fe20000000046 */
[----:B------:R-:W-:Y:S01]  /*0c60*/  FFMA R77, R30, R4, R77 ;  /* 0x000000041e4d7223 */ /* 0x000fe2000000004d */
[-C--:B------:R-:W-:Y:S01]  /*0c70*/  FFMA R76, R28, R5.reuse, R76 ;  /* 0x000000051c4c7223 */ /* 0x080fe2000000004c */
[----:B------:R-:W0:Y:S01]  /*0c80*/  @!P0 S2R R4, SR_CTAID.X ;  /* 0x0000000000048919 */ /* 0x000e220000002500 */
[-C--:B------:R-:W-:Y:S01]  /*0c90*/  FFMA R75, R31, R5.reuse, R75 ;  /* 0x000000051f4b7223 */ /* 0x080fe2000000004b */
[-C--:B------:R-:W-:Y:S01]  /*0ca0*/  FFMA R74, R50, R5.reuse, R74 ;  /* 0x00000005324a7223 */ /* 0x080fe2000000004a */
[----:B------:R-:W-:Y:S01]  /*0cb0*/  FFMA R81, R30, R5, R81 ;  /* 0x000000051e517223 */ /* 0x000fe20000000051 */
[----:B------:R-:W-:Y:S01]  /*0cc0*/  @!P0 SHF.L.U32 R5, R0, 0x9, RZ ;  /* 0x0000000900058819 */ /* 0x000fe200000006ff */
[C---:B--2---:R-:W-:Y:S01]  /*0cd0*/  FFMA R48, R50.reuse, R16, R48 ;  /* 0x0000001032307223 */ /* 0x044fe20000000030 */
[C---:B------:R-:W-:Y:S01]  /*0ce0*/  FFMA R58, R50.reuse, R17, R58 ;  /* 0x00000011323a7223 */ /* 0x040fe2000000003a */
[C---:B------:R-:W-:Y:S01]  /*0cf0*/  FFMA R62, R50.reuse, R18, R62 ;  /* 0x00000012323e7223 */ /* 0x040fe2000000003e */
[----:B------:R-:W-:Y:S01]  /*0d00*/  @!P0 LOP3.LUT R5, R5, 0x3c00, RZ, 0xc0, !PT ;  /* 0x00003c0005058812 */ /* 0x000fe200078ec0ff */
[C---:B------:R-:W-:Y:S01]  /*0d10*/  FFMA R66, R50.reuse, R19, R66 ;  /* 0x0000001332427223 */ /* 0x040fe20000000042 */
[C---:B------:R-:W-:Y:S01]  /*0d20*/  FFMA R78, R50.reuse, R6, R78 ;  /* 0x00000006324e7223 */ /* 0x040fe2000000004e */
[C---:B------:R-:W-:Y:S01]  /*0d30*/  FFMA R55, R31.reuse, R16, R55 ;  /* 0x000000101f377223 */ /* 0x040fe20000000037 */
[C---:B------:R-:W-:Y:S01]  /*0d40*/  FFMA R59, R31.reuse, R17, R59 ;  /* 0x000000111f3b7223 */ /* 0x040fe2000000003b */
[C---:B------:R-:W-:Y:S01]  /*0d50*/  FFMA R63, R31.reuse, R18, R63 ;  /* 0x000000121f3f7223 */ /* 0x040fe2000000003f */
[C---:B------:R-:W-:Y:S01]  /*0d60*/  FFMA R67, R31.reuse, R19, R67 ;  /* 0x000000131f437223 */ /* 0x040fe20000000043 */
[C---:B------:R-:W-:Y:S01]  /*0d70*/  FFMA R79, R31.reuse, R6, R79 ;  /* 0x000000061f4f7223 */ /* 0x040fe2000000004f */
[----:B------:R-:W-:Y:S01]  /*0d80*/  FFMA R50, R50, R7, R82 ;  /* 0x0000000732327223 */ /* 0x000fe20000000052 */
[-C--:B------:R-:W-:Y:S01]  /*0d90*/  FFMA R44, R28, R16.reuse, R44 ;  /* 0x000000101c2c7223 */ /* 0x080fe2000000002c */
        /* <DEDUP_REMOVED lines=10> */
[-C--:B------:R-:W-:Y:S01]  /*0e40*/  FFMA R31, R31, R7.reuse, R83 ;  /* 0x000000071f1f7223 */ /* 0x080fe20000000053 */
[----:B------:R-:W-:Y:S01]  /*0e50*/  FFMA R90, R30, R7, R90 ;  /* 0x000000071e5a7223 */ /* 0x000fe2000000005a */
[----:B------:R-:W2:Y:S01]  /*0e60*/  LDS.128 R16, [R102] ;  /* 0x0000000066107984 */ /* 0x000ea20000000c00 */
[----:B0-----:R-:W-:-:S03]  /*0e70*/  @!P0 LEA R82, R4, R5, 0xe ;  /* 0x0000000504528211 */ /* 0x001fc600078e70ff */
[----:B------:R-:W0:Y:S01]  /*0e80*/  LDS.128 R4, [R102+0x100] ;  /* 0x0001000066047984 */ /* 0x000e220000000c00 */
[----:B------:R-:W-:-:S03]  /*0e90*/  @!P0 IADD3 R82, PT, PT, R82, R23, RZ ;  /* 0x0000001752528210 */ /* 0x000fc60007ffe0ff */
[----:B------:R-:W-:Y:S01]  /*0ea0*/  LDS R28, [R86+UR5+0xa00] ;  /* 0x000a0005561c7984 */ /* 0x000fe20008000800 */
[----:B------:R-:W-:Y:S02]  /*0eb0*/  @!P0 LEA R107, R42, R82, 0x3 ;  /* 0x000000522a6b8211 */ /* 0x000fe400078e18ff */
[C---:B------:R-:W-:Y:S02]  /*0ec0*/  IADD3 R82, PT, PT, R29.reuse, 0xc60, RZ ;  /* 0x00000c601d527810 */ /* 0x040fe40007ffe0ff */
[----:B------:R-:W-:Y:S01]  /*0ed0*/  @P1 IADD3 R82, PT, PT, R29, 0x360, RZ ;  /* 0x000003601d521810 */ /* 0x000fe20007ffe0ff */
[C---:B--2---:R-:W-:Y:S01]  /*0ee0*/  FFMA R97, R16.reuse, R47, R9 ;  /* 0x0000002f10617223 */ /* 0x044fe20000000009 */
[-C--:B------:R-:W-:Y:S01]  /*0ef0*/  FFMA R94, R47, R19.reuse, R8 ;  /* 0x000000132f5e7223 */ /* 0x080fe20000000008 */
[----:B------:R-:W-:Y:S01]  /*0f00*/  FFMA R98, R33, R19, R10 ;  /* 0x0000001321627223 */ /* 0x000fe2000000000a */
[C---:B------:R-:W-:Y:S01]  /*0f10*/  FFMA R100, R16.reuse, R46, R14 ;  /* 0x0000002e10647223 */ /* 0x040fe2000000000e */
[----:B0-----:R-:W-:Y:S01]  /*0f20*/  FFMA R83, R37, R4, R11 ;  /* 0x0000000425537223 */ /* 0x001fe2000000000b */
[C---:B------:R-:W-:Y:S01]  /*0f30*/  FFMA R99, R16.reuse, R37, R12 ;  /* 0x0000002510637223 */ /* 0x040fe2000000000c */
[----:B------:R-:W0:Y:S01]  /*0f40*/  LDS.128 R8, [R102+0x110] ;  /* 0x0001100066087984 */ /* 0x000e220000000c00 */
[----:B------:R-:W-:Y:S01]  /*0f50*/  FFMA R16, R16, R33, R20 ;  /* 0x0000002110107223 */ /* 0x000fe20000000014 */
[C---:B------:R-:W-:Y:S01]  /*0f60*/  FFMA R30, R33.reuse, R17, R21 ;  /* 0x00000011211e7223 */ /* 0x040fe20000000015 */
[----:B------:R-:W-:Y:S01]  /*0f70*/  FFMA R95, R33, R18, R22 ;  /* 0x00000012215f7223 */ /* 0x000fe20000000016 */
[-C--:B------:R-:W-:Y:S01]  /*0f80*/  FFMA R93, R47, R4.reuse, R15 ;  /* 0x000000042f5d7223 */ /* 0x080fe2000000000f */
[----:B------:R2:W3:Y:S01]  /*0f90*/  LDS.128 R20, [R102+0x10] ;  /* 0x0000100066147984 */ /* 0x0004e20000000c00 */
[CC--:B------:R-:W-:Y:S01]  /*0fa0*/  FFMA R89, R46.reuse, R4.reuse, R13 ;  /* 0x000000042e597223 */ /* 0x0c0fe2000000000d */
[----:B------:R-:W-:Y:S01]  /*0fb0*/  FFMA R101, R33, R4, R24 ;  /* 0x0000000421657223 */ /* 0x000fe20000000018 */
[-C--:B------:R-:W-:Y:S01]  /*0fc0*/  FFMA R36, R47, R5.reuse, R36 ;  /* 0x000000052f247223 */ /* 0x080fe20000000024 */
[CC--:B------:R-:W-:Y:S01]  /*0fd0*/  FFMA R35, R46.reuse, R5.reuse, R35 ;  /* 0x000000052e237223 */ /* 0x0c0fe20000000023 */
[-C--:B------:R-:W-:Y:S01]  /*0fe0*/  FFMA R34, R37, R5.reuse, R34 ;  /* 0x0000000525227223 */ /* 0x080fe20000000022 */
[-C--:B------:R-:W-:Y:S01]  /*0ff0*/  FFMA R43, R47, R6.reuse, R43 ;  /* 0x000000062f2b7223 */ /* 0x080fe2000000002b */
[CC--:B------:R-:W-:Y:S01]  /*1000*/  FFMA R57, R46.reuse, R6.reuse, R57 ;  /* 0x000000062e397223 */ /* 0x0c0fe20000000039 */
[----:B--2---:R-:W-:Y:S01]  /*1010*/  FFMA R102, R33, R5, R25 ;  /* 0x0000000521667223 */ /* 0x004fe20000000019 */
[-C--:B------:R-:W-:Y:S01]  /*1020*/  FFMA R54, R37, R6.reuse, R54 ;  /* 0x0000000625367223 */ /* 0x080fe20000000036 */
[----:B------:R-:W-:Y:S01]  /*1030*/  FFMA R13, R33, R6, R26 ;  /* 0x00000006210d7223 */ /* 0x000fe2000000001a */
[-C--:B------:R-:W-:Y:S01]  /*1040*/  FFMA R45, R47, R7.reuse, R45 ;  /* 0x000000072f2d7223 */ /* 0x080fe2000000002d */
[CC--:B------:R-:W-:Y:S01]  /*1050*/  FFMA R56, R46.reuse, R7.reuse, R56 ;  /* 0x000000072e387223 */ /* 0x0c0fe20000000038 */
[-C--:B------:R-:W-:Y:S01]  /*1060*/  FFMA R49, R37, R7.reuse, R49 ;  /* 0x0000000725317223 */ /* 0x080fe20000000031 */
[----:B------:R-:W-:Y:S01]  /*1070*/  FFMA R15, R33, R7, R27 ;  /* 0x00000007210f7223 */ /* 0x000fe2000000001b */
[-C--:B------:R-:W-:Y:S01]  /*1080*/  FFMA R14, R47, R17.reuse, R51 ;  /* 0x000000112f0e7223 */ /* 0x080fe20000000033 */
[CC--:B------:R-:W-:Y:S01]  /*1090*/  FFMA R12, R46.reuse, R17.reuse, R52 ;  /* 0x000000112e0c7223 */ /* 0x0c0fe20000000034 */
[----:B------:R-:W-:Y:S01]  /*10a0*/  LDS.128 R4, [R103] ;  /* 0x0000000067047984 */ /* 0x000fe20000000c00 */
[----:B------:R-:W-:Y:S01]  /*10b0*/  FFMA R53, R37, R17, R53 ;  /* 0x0000001125357223 */ /* 0x000fe20000000035 */
[-C--:B------:R-:W-:Y:S01]  /*10c0*/  FFMA R96, R47, R18.reuse, R32 ;  /* 0x000000122f607223 */ /* 0x080fe20000000020 */
[CC--:B------:R-:W-:Y:S01]  /*10d0*/  FFMA R3, R46.reuse, R18.reuse, R3 ;  /* 0x000000122e037223 */ /* 0x0c0fe20000000003 */
[----:B------:R-:W2:Y:S01]  /*10e0*/  LDS R52, [R86+UR5+0x800] ;  /* 0x0008000556347984 */ /* 0x000ea20008000800 */
[C---:B------:R-:W-:Y:S01]  /*10f0*/  FFMA R2, R37.reuse, R18, R2 ;  /* 0x0000001225027223 */ /* 0x040fe20000000002 */
[CC--:B------:R-:W-:Y:S01]  /*1100*/  FFMA R91, R46.reuse, R19.reuse, R87 ;  /* 0x000000132e5b7223 */ /* 0x0c0fe20000000057 */
[----:B------:R-:W-:Y:S01]  /*1110*/  FFMA R88, R37, R19, R88 ;  /* 0x0000001325587223 */ /* 0x000fe20000000058 */
[----:B------:R-:W4:Y:S01]  /*1120*/  LDS R51, [R86+UR5+0x880] ;  /* 0x0008800556337984 */ /* 0x000f220008000800 */
[-C--:B0-----:R-:W-:Y:S01]  /*1130*/  FFMA R76, R47, R9.reuse, R76 ;  /* 0x000000092f4c7223 */ /* 0x081fe2000000004c */
[CC--:B------:R-:W-:Y:S01]  /*1140*/  FFMA R75, R46.reuse, R9.reuse, R75 ;  /* 0x000000092e4b7223 */ /* 0x0c0fe2000000004b */
[-C--:B------:R-:W-:Y:S01]  /*1150*/  FFMA R74, R37, R9.reuse, R74 ;  /* 0x00000009254a7223 */ /* 0x080fe2000000004a */
[----:B------:R-:W-:Y:S01]  /*1160*/  FFMA R81, R33, R9, R81 ;  /* 0x0000000921517223 */ /* 0x000fe20000000051 */
[----:B------:R-:W-:Y:S01]  /*1170*/  @!P0 IADD3 R9, PT, PT, R107, 0x1, RZ ;  /* 0x000000016b098810 */ /* 0x000fe20007ffe0ff */
[-C--:B---3--:R-:W-:Y:S01]  /*1180*/  FFMA R44, R47, R20.reuse, R44 ;  /* 0x000000142f2c7223 */ /* 0x088fe2000000002c */
[CC--:B------:R-:W-:Y:S01]  /*1190*/  FFMA R55, R46.reuse, R20.reuse, R55 ;  /* 0x000000142e377223 */ /* 0x0c0fe20000000037 */
        /* <DEDUP_REMOVED lines=11> */
[-C--:B------:R-:W-:Y:S01]  /*1250*/  FFMA R67, R46, R23.reuse, R67 ;  /* 0x000000172e437223 */ /* 0x080fe20000000043 */
[-C--:B------:R-:W-:Y:S01]  /*1260*/  FFMA R66, R37, R23.reuse, R66 ;  /* 0x0000001725427223 */ /* 0x080fe20000000042 */
[----:B------:R-:W-:Y:S01]  /*1270*/  FFMA R73, R33, R23, R73 ;  /* 0x0000001721497223 */ /* 0x000fe20000000049 */
[----:B-1----:R-:W-:-:S04]  /*1280*/  @!P0 IMAD.WIDE.U32 R106, R107, 0x4, R104 ;  /* 0x000000046b6a8825 */ /* 0x002fc800078e0068 */
[-C--:B------:R-:W-:Y:S01]  /*1290*/  FFMA R72, R47, R8.reuse, R72 ;  /* 0x000000082f487223 */ /* 0x080fe20000000048 */
[CC--:B------:R-:W-:Y:S01]  /*12a0*/  FFMA R71, R46.reuse, R8.reuse, R71 ;  /* 0x000000082e477223 */ /* 0x0c0fe20000000047 */
[-C--:B------:R-:W-:Y:S01]  /*12b0*/  FFMA R70, R37, R8.reuse, R70 ;  /* 0x0000000825467223 */ /* 0x080fe20000000046 */
[----:B------:R-:W-:Y:S01]  /*12c0*/  FFMA R77, R33, R8, R77 ;  /* 0x00000008214d7223 */ /* 0x000fe2000000004d */
[----:B------:R-:W0:Y:S01]  /*12d0*/  LDS R22, [R86+UR5+0xa80] ;  /* 0x000a800556167984 */ /* 0x000e220008000800 */
        /* <DEDUP_REMOVED lines=8> */
[----:B------:R-:W-:-:S04]  /*1360*/  @!P0 IMAD.WIDE.U32 R104, R9, 0x4, R104 ;  /* 0x0000000409688825 */ /* 0x000fc800078e0068 */
[C---:B--2---:R-:W-:Y:S01]  /*1370*/  FFMA R97, R4.reuse, R52, R97 ;  /* 0x0000003404617223 */ /* 0x044fe20000000061 */
[----:B------:R-:W1:Y:S01]  /*1380*/  LDS.128 R8, [R103+0x100] ;  /* 0x0001000067087984 */ /* 0x000e620000000c00 */
[C---:B----4-:R-:W-:Y:S01]  /*1390*/  FFMA R87, R4.reuse, R51, R100 ;  /* 0x0000003304577223 */ /* 0x050fe20000000064 */
[----:B------:R-:W-:Y:S01]  /*13a0*/  FFMA R27, R4, R28, R99 ;  /* 0x0000001c041b7223 */ /* 0x000fe20000000063 */
[-C--:B------:R-:W-:Y:S01]  /*13b0*/  FFMA R19, R52, R5.reuse, R14 ;  /* 0x0000000534137223 */ /* 0x080fe2000000000e */
[CC--:B------:R-:W-:Y:S01]  /*13c0*/  FFMA R18, R51.reuse, R5.reuse, R12 ;  /* 0x0000000533127223 */ /* 0x0c0fe2000000000c */
[----:B------:R-:W-:Y:S01]  /*13d0*/  FFMA R17, R28, R5, R53 ;  /* 0x000000051c117223 */ /* 0x000fe20000000035 */
[-C--:B------:R-:W-:Y:S01]  /*13e0*/  FFMA R96, R52, R6.reuse, R96 ;  /* 0x0000000634607223 */ /* 0x080fe20000000060 */
[CC--:B------:R-:W-:Y:S01]  /*13f0*/  FFMA R3, R51.reuse, R6.reuse, R3 ;  /* 0x0000000633037223 */ /* 0x0c0fe20000000003 */
[----:B------:R-:W-:Y:S01]  /*1400*/  FFMA R2, R28, R6, R2 ;  /* 0x000000061c027223 */ /* 0x000fe20000000002 */
[-C--:B------:R-:W-:Y:S01]  /*1410*/  FFMA R94, R52, R7.reuse, R94 ;  /* 0x00000007345e7223 */ /* 0x080fe2000000005e */
[-C--:B------:R-:W-:Y:S01]  /*1420*/  FFMA R91, R51, R7.reuse, R91 ;  /* 0x00000007335b7223 */ /* 0x080fe2000000005b */
[----:B------:R-:W-:Y:S01]  /*1430*/  FFMA R31, R28, R7, R88 ;  /* 0x000000071c1f7223 */ /* 0x000fe20000000058 */
[----:B------:R-:W-:Y:S01]  /*1440*/  LDS R90, [R86+UR5+0x1a80] ;  /* 0x001a8005565a7984 */ /* 0x000fe20008000800 */
[----:B0-----:R-:W-:Y:S01]  /*1450*/  FFMA R32, R22, R5, R30 ;  /* 0x0000000516207223 */ /* 0x001fe2000000001e */
[----:B------:R-:W-:Y:S01]  /*1460*/  FFMA R16, R4, R22, R16 ;  /* 0x0000001604107223 */ /* 0x000fe20000000010 */
[C---:B------:R-:W-:Y:S01]  /*1470*/  FFMA R95, R22.reuse, R6, R95 ;  /* 0x00000006165f7223 */ /* 0x040fe2000000005f */
[----:B------:R-:W-:-:S02]  /*1480*/  FFMA R30, R22, R7, R98 ;  /* 0x00000007161e7223 */ /* 0x000fc40000000062 */
[----:B------:R-:W0:Y:S01]  /*1490*/  LDS.128 R4, [R103+0x10] ;  /* 0x0000100067047984 */ /* 0x000e220000000c00 */
[C---:B-1----:R-:W-:Y:S01]  /*14a0*/  FFMA R47, R22.reuse, R10, R13 ;  /* 0x0000000a162f7223 */ /* 0x042fe2000000000d */
[----:B------:R-:W-:Y:S01]  /*14b0*/  FFMA R46, R22, R11, R15 ;  /* 0x0000000b162e7223 */ /* 0x000fe2000000000f */
[C---:B------:R-:W-:Y:S01]  /*14c0*/  FFMA R24, R28.reuse, R8, R83 ;  /* 0x000000081c187223 */ /* 0x040fe20000000053 */
[----:B------:R-:W1:Y:S01]  /*14d0*/  LDS.128 R12, [R103+0x110] ;  /* 0x00011000670c7984 */ /* 0x000e620000000c00 */
[C---:B------:R-:W-:Y:S01]  /*14e0*/  FFMA R34, R28.reuse, R9, R34 ;  /* 0x000000091c227223 */ /* 0x040fe20000000022 */
[C---:B------:R-:W-:Y:S01]  /*14f0*/  FFMA R54, R28.reuse, R10, R54 ;  /* 0x0000000a1c367223 */ /* 0x040fe20000000036 */
[----:B------:R-:W-:Y:S01]  /*1500*/  FFMA R49, R28, R11, R49 ;  /* 0x0000000b1c317223 */ /* 0x000fe20000000031 */
[CC--:B------:R-:W-:Y:S01]  /*1510*/  FFMA R26, R52.reuse, R8.reuse, R93 ;  /* 0x00000008341a7223 */ /* 0x0c0fe2000000005d */
[C---:B------:R-:W-:Y:S01]  /*1520*/  FFMA R25, R51.reuse, R8, R89 ;  /* 0x0000000833197223 */ /* 0x040fe20000000059 */
[CC--:B------:R-:W-:Y:S01]  /*1530*/  FFMA R36, R52.reuse, R9.reuse, R36 ;  /* 0x0000000934247223 */ /* 0x0c0fe20000000024 */
[C---:B------:R-:W-:Y:S01]  /*1540*/  FFMA R35, R51.reuse, R9, R35 ;  /* 0x0000000933237223 */ /* 0x040fe20000000023 */
[CC--:B------:R-:W-:Y:S01]  /*1550*/  FFMA R43, R52.reuse, R10.reuse, R43 ;  /* 0x0000000a342b7223 */ /* 0x0c0fe2000000002b */
[C---:B------:R-:W-:Y:S01]  /*1560*/  FFMA R57, R51.reuse, R10, R57 ;  /* 0x0000000a33397223 */ /* 0x040fe20000000039 */
[-C--:B------:R-:W-:Y:S01]  /*1570*/  FFMA R45, R52, R11.reuse, R45 ;  /* 0x0000000b342d7223 */ /* 0x080fe2000000002d */
[----:B------:R-:W-:Y:S01]  /*1580*/  FFMA R56, R51, R11, R56 ;  /* 0x0000000b33387223 */ /* 0x000fe20000000038 */
[C---:B------:R-:W-:Y:S01]  /*1590*/  FFMA R33, R22.reuse, R8, R101 ;  /* 0x0000000816217223 */ /* 0x040fe20000000065 */
[----:B------:R-:W-:Y:S01]  /*15a0*/  FFMA R37, R22, R9, R102 ;  /* 0x0000000916257223 */ /* 0x000fe20000000066 */
[----:B------:R-:W-:Y:S01]  /*15b0*/  IADD3 R88, PT, PT, R29, 0xfc0, RZ ;  /* 0x00000fc01d587810 */ /* 0x000fe20007ffe0ff */
[----:B------:R-:W-:Y:S01]  /*15c0*/  LDS.128 R8, [R82+0x100] ;  /* 0x0001000052087984 */ /* 0x000fe20000000c00 */
[C---:B0-----:R-:W-:Y:S01]  /*15d0*/  FFMA R48, R28.reuse, R4, R48 ;  /* 0x000000041c307223 */ /* 0x041fe20000000030 */
[C---:B------:R-:W-:Y:S01]  /*15e0*/  FFMA R58, R28.reuse, R5, R58 ;  /* 0x000000051c3a7223 */ /* 0x040fe2000000003a */
[C---:B------:R-:W-:Y:S01]  /*15f0*/  FFMA R62, R28.reuse, R6, R62 ;  /* 0x000000061c3e7223 */ /* 0x040fe2000000003e */
[----:B------:R-:W-:Y:S01]  /*1600*/  FFMA R66, R28, R7, R66 ;  /* 0x000000071c427223 */ /* 0x000fe20000000042 */
[CC--:B------:R-:W-:Y:S01]  /*1610*/  FFMA R44, R52.reuse, R4.reuse, R44 ;  /* 0x00000004342c7223 */ /* 0x0c0fe2000000002c */
[C---:B------:R-:W-:Y:S01]  /*1620*/  FFMA R55, R51.reuse, R4, R55 ;  /* 0x0000000433377223 */ /* 0x040fe20000000037 */
[CC--:B------:R-:W-:Y:S01]  /*1630*/  FFMA R60, R52.reuse, R5.reuse, R60 ;  /* 0x00000005343c7223 */ /* 0x0c0fe2000000003c */
[C---:B------:R-:W-:Y:S01]  /*1640*/  FFMA R59, R51.reuse, R5, R59 ;  /* 0x00000005333b7223 */ /* 0x040fe2000000003b */
[----:B------:R-:W-:Y:S01]  /*1650*/  FFMA R64, R52, R6, R64 ;  /* 0x0000000634407223 */ /* 0x000fe20000000040 */
[C---:B-1----:R-:W-:Y:S01]  /*1660*/  FFMA R70, R28.reuse, R12, R70 ;  /* 0x0000000c1c467223 */ /* 0x042fe20000000046 */
[CC--:B------:R-:W-:Y:S01]  /*1670*/  FFMA R74, R28.reuse, R13.reuse, R74 ;  /* 0x0000000d1c4a7223 */ /* 0x0c0fe2000000004a */
        /* <DEDUP_REMOVED lines=10> */
[----:B------:R-:W-:Y:S01]  /*1720*/  FFMA R28, R28, R15, R50 ;  /* 0x0000000f1c1c7223 */ /* 0x000fe20000000032 */
[----:B------:R-:W2:Y:S01]  /*1730*/  @!P0 LDG.E.CONSTANT R14, desc[UR8][R106.64+0x20] ;  /* 0x000020086a0e8981 */ /* 0x000ea2000c1e9900 */
[C---:B------:R-:W-:Y:S01]  /*1740*/  FFMA R63, R51.reuse, R6, R63 ;  /* 0x00000006333f7223 */ /* 0x040fe2000000003f */
[-C--:B------:R-:W-:Y:S01]  /*1750*/  FFMA R68, R52, R7.reuse, R68 ;  /* 0x0000000734447223 */ /* 0x080fe20000000044 */
[C---:B------:R-:W-:Y:S01]  /*1760*/  FFMA R67, R51.reuse, R7, R67 ;  /* 0x0000000733437223 */ /* 0x040fe20000000043 */
[----:B------:R-:W3:Y:S01]  /*1770*/  @!P0 LDG.E.CONSTANT R13, desc[UR8][R104.64+0x20] ;  /* 0x00002008680d8981 */ /* 0x000ee2000c1e9900 */
[C---:B------:R-:W-:Y:S01]  /*1780*/  FFMA R61, R22.reuse, R4, R61 ;  /* 0x00000004163d7223 */ /* 0x040fe2000000003d */
[C---:B------:R-:W-:Y:S01]  /*1790*/  FFMA R65, R22.reuse, R5, R65 ;  /* 0x0000000516417223 */ /* 0x040fe20000000041 */
[C---:B------:R-:W-:Y:S01]  /*17a0*/  FFMA R69, R22.reuse, R6, R69 ;  /* 0x0000000616457223 */ /* 0x040fe20000000045 */
[----:B------:R-:W4:Y:S01]  /*17b0*/  @!P0 LDG.E.CONSTANT R12, desc[UR8][R104.64+0x24] ;  /* 0x00002408680c8981 */ /* 0x000f22000c1e9900 */
[----:B------:R-:W-:Y:S01]  /*17c0*/  FFMA R73, R22, R7, R73 ;  /* 0x0000000716497223 */ /* 0x000fe20000000049 */
[-C--:B------:R-:W-:Y:S01]  /*17d0*/  FFMA R52, R52, R15.reuse, R20 ;  /* 0x0000000f34347223 */ /* 0x080fe20000000014 */
[-C--:B------:R-:W-:Y:S01]  /*17e0*/  FFMA R51, R51, R15.reuse, R21 ;  /* 0x0000000f33337223 */ /* 0x080fe20000000015 */
[----:B------:R-:W5:Y:S01]  /*17f0*/  @!P0 LDG.E.CONSTANT R50, desc[UR8][R104.64+0x28] ;  /* 0x0000280868328981 */ /* 0x000f62000c1e9900 */
[----:B------:R-:W-:-:S03]  /*1800*/  FFMA R15, R22, R15, R23 ;  /* 0x0000000f160f7223 */ /* 0x000fc60000000017 */
[----:B------:R-:W0:Y:S04]  /*1810*/  LDS R21, [R86+UR5+0xc00] ;  /* 0x000c000556157984 */ /* 0x000e280008000800 */
[----:B------:R-:W1:Y:S04]  /*1820*/  LDS R20, [R86+UR5+0xc80] ;  /* 0x000c800556147984 */ /* 0x000e680008000800 */
[----:B------:R-:W1:Y:S04]  /*1830*/  LDS R81, [R86+UR5+0xe00] ;  /* 0x000e000556517984 */ /* 0x000e680008000800 */
[----:B------:R-:W1:Y:S04]  /*1840*/  LDS R80, [R86+UR5+0xe80] ;  /* 0x000e800556507984 */ /* 0x000e680008000800 */
[----:B------:R-:W1:Y:S04]  /*1850*/  LDS.128 R4, [R82] ;  /* 0x0000000052047984 */ /* 0x000e680000000c00 */
[----:B------:R-:W-:Y:S04]  /*1860*/  LDS R23, [R86+UR5+0x1000] ;  /* 0x0010000556177984 */ /* 0x000fe80008000800 */
[----:B------:R-:W-:Y:S04]  /*1870*/  LDS R22, [R86+UR5+0x1080] ;  /* 0x0010800556167984 */ /* 0x000fe80008000800 */
[----:B------:R-:W-:Y:S01]  /*1880*/  LDS R89, [R86+UR5+0x1c00] ;  /* 0x001c000556597984 */ /* 0x000fe20008000800 */
[C---:B0-----:R-:W-:Y:S01]  /*1890*/  FFMA R26, R21.reuse, R8, R26 ;  /* 0x00000008151a7223 */ /* 0x041fe2000000001a */
[C---:B------:R-:W-:Y:S01]  /*18a0*/  FFMA R36, R21.reuse, R9, R36 ;  /* 0x0000000915247223 */ /* 0x040fe20000000024 */
[C---:B------:R-:W-:Y:S01]  /*18b0*/  FFMA R43, R21.reuse, R10, R43 ;  /* 0x0000000a152b7223 */ /* 0x040fe2000000002b */
[----:B------:R-:W-:Y:S01]  /*18c0*/  FFMA R45, R21, R11, R45 ;  /* 0x0000000b152d7223 */ /* 0x000fe2000000002d */
[C---:B-1----:R-:W-:Y:S01]  /*18d0*/  FFMA R25, R20.reuse, R8, R25 ;  /* 0x0000000814197223 */ /* 0x042fe20000000019 */
[C---:B------:R-:W-:Y:S01]  /*18e0*/  FFMA R35, R20.reuse, R9, R35 ;  /* 0x0000000914237223 */ /* 0x040fe20000000023 */
[C---:B------:R-:W-:Y:S01]  /*18f0*/  FFMA R57, R20.reuse, R10, R57 ;  /* 0x0000000a14397223 */ /* 0x040fe20000000039 */
[----:B------:R-:W-:Y:S01]  /*1900*/  FFMA R56, R20, R11, R56 ;  /* 0x0000000b14387223 */ /* 0x000fe20000000038 */
[C---:B------:R-:W-:Y:S01]  /*1910*/  FFMA R24, R81.reuse, R8, R24 ;  /* 0x0000000851187223 */ /* 0x040fe20000000018 */
        /* <DEDUP_REMOVED lines=11> */
[-C--:B------:R-:W-:Y:S01]  /*19d0*/  FFMA R19, R21, R5.reuse, R19 ;  /* 0x0000000515137223 */ /* 0x080fe20000000013 */
[-C--:B------:R-:W-:Y:S01]  /*19e0*/  FFMA R18, R20, R5.reuse, R18 ;  /* 0x0000000514127223 */ /* 0x080fe20000000012 */
[-C--:B------:R-:W-:Y:S01]  /*19f0*/  FFMA R17, R81, R5.reuse, R17 ;  /* 0x0000000551117223 */ /* 0x080fe20000000011 */
        /* <DEDUP_REMOVED lines=9> */
[----:B------:R-:W0:Y:S04]  /*1a90*/  LDS.128 R8, [R82+0x110] ;  /* 0x0001100052087984 */ /* 0x000e280000000c00 */
[----:B------:R1:W0:Y:S02]  /*1aa0*/  LDS.128 R4, [R82+0x10] ;  /* 0x0000100052047984 */ /* 0x0002240000000c00 */
[----:B-1----:R-:W-:-:S02]  /*1ab0*/  IADD3 R82, PT, PT, R29, 0xd80, RZ ;  /* 0x00000d801d527810 */ /* 0x002fc40007ffe0ff */
[----:B------:R-:W-:Y:S01]  /*1ac0*/  @P1 IADD3 R82, PT, PT, R29, 0x480, RZ ;  /* 0x000004801d521810 */ /* 0x000fe20007ffe0ff */
[CC--:B0-----:R-:W-:Y:S01]  /*1ad0*/  FFMA R72, R21.reuse, R8.reuse, R72 ;  /* 0x0000000815487223 */ /* 0x0c1fe20000000048 */
[C---:B------:R-:W-:Y:S01]  /*1ae0*/  FFMA R71, R20.reuse, R8, R71 ;  /* 0x0000000814477223 */ /* 0x040fe20000000047 */
[CC--:B------:R-:W-:Y:S01]  /*1af0*/  FFMA R76, R21.reuse, R9.reuse, R76 ;  /* 0x00000009154c7223 */ /* 0x0c0fe2000000004c */
[C---:B------:R-:W-:Y:S01]  /*1b00*/  FFMA R75, R20.reuse, R9, R75 ;  /* 0x00000009144b7223 */ /* 0x040fe2000000004b */
        /* <DEDUP_REMOVED lines=16> */
[CC--:B------:R-:W-:Y:S01]  /*1c10*/  FFMA R53, R21.reuse, R10.reuse, R53 ;  /* 0x0000000a15357223 */ /* 0x0c0fe20000000035 */
[C---:B------:R-:W-:Y:S01]  /*1c20*/  FFMA R79, R20.reuse, R10, R79 ;  /* 0x0000000a144f7223 */ /* 0x040fe2000000004f */
[-C--:B------:R-:W-:Y:S01]  /*1c30*/  FFMA R52, R21, R11.reuse, R52 ;  /* 0x0000000b15347223 */ /* 0x080fe20000000034 */
[----:B------:R-:W-:Y:S01]  /*1c40*/  FFMA R51, R20, R11, R51 ;  /* 0x0000000b14337223 */ /* 0x000fe20000000033 */
[----:B------:R-:W-:Y:S04]  /*1c50*/  LDS R21, [R86+UR5+0x1200] ;  /* 0x0012000556157984 */ /* 0x000fe80008000800 */
[----:B------:R-:W-:Y:S04]  /*1c60*/  LDS R20, [R86+UR5+0x1280] ;  /* 0x0012800556147984 */ /* 0x000fe80008000800 */
[----:B------:R-:W0:Y:S01]  /*1c70*/  LDS.128 R4, [R82] ;  /* 0x0000000052047984 */ /* 0x000e220000000c00 */
[CC--:B------:R-:W-:Y:S01]  /*1c80*/  FFMA R70, R81.reuse, R8.reuse, R70 ;  /* 0x0000000851467223 */ /* 0x0c0fe20000000046 */
[C---:B------:R-:W-:Y:S01]  /*1c90*/  FFMA R77, R80.reuse, R8, R77 ;  /* 0x00000008504d7223 */ /* 0x040fe2000000004d */
[CC--:B------:R-:W-:Y:S01]  /*1ca0*/  FFMA R74, R81.reuse, R9.reuse, R74 ;  /* 0x00000009514a7223 */ /* 0x0c0fe2000000004a */
[C---:B------:R-:W-:Y:S01]  /*1cb0*/  FFMA R84, R80.reuse, R9, R84 ;  /* 0x0000000950547223 */ /* 0x040fe20000000054 */
[CC--:B------:R-:W-:Y:S01]  /*1cc0*/  FFMA R78, R81.reuse, R10.reuse, R78 ;  /* 0x0000000a514e7223 */ /* 0x0c0fe2000000004e */
[C---:B------:R-:W-:Y:S01]  /*1cd0*/  FFMA R85, R80.reuse, R10, R85 ;  /* 0x0000000a50557223 */ /* 0x040fe20000000055 */
[-C--:B------:R-:W-:Y:S01]  /*1ce0*/  FFMA R28, R81, R11.reuse, R28 ;  /* 0x0000000b511c7223 */ /* 0x080fe2000000001c */
[----:B------:R-:W-:-:S02]  /*1cf0*/  FFMA R15, R80, R11, R15 ;  /* 0x0000000b500f7223 */ /* 0x000fc4000000000f */
[----:B------:R-:W1:Y:S01]  /*1d00*/  LDS.128 R8, [R82+0x100] ;  /* 0x0001000052087984 */ /* 0x000e620000000c00 */
[C---:B0-----:R-:W-:Y:S01]  /*1d10*/  FFMA R97, R4.reuse, R23, R97 ;  /* 0x0000001704617223 */ /* 0x041fe20000000061 */
        /* <DEDUP_REMOVED lines=14> */
[----:B------:R-:W-:-:S02]  /*1e00*/  FFMA R30, R20, R7, R30 ;  /* 0x00000007141e7223 */ /* 0x000fc4000000001e */
[----:B------:R-:W0:Y:S04]  /*1e10*/  LDS.128 R4, [R82+0x10] ;  /* 0x0000100052047984 */ /* 0x000e280000000c00 */
[----:B------:R-:W0:Y:S01]  /*1e20*/  LDS.128 R80, [R82+0x110] ;  /* 0x0001100052507984 */ /* 0x000e220000000c00 */
[C---:B-1----:R-:W-:Y:S01]  /*1e30*/  FFMA R25, R22.reuse, R8, R25 ;  /* 0x0000000816197223 */ /* 0x042fe20000000019 */
[C---:B------:R-:W-:Y:S01]  /*1e40*/  FFMA R35, R22.reuse, R9, R35 ;  /* 0x0000000916237223 */ /* 0x040fe20000000023 */
[C---:B------:R-:W-:Y:S01]  /*1e50*/  FFMA R57, R22.reuse, R10, R57 ;  /* 0x0000000a16397223 */ /* 0x040fe20000000039 */
[----:B------:R-:W-:Y:S01]  /*1e60*/  FFMA R56, R22, R11, R56 ;  /* 0x0000000b16387223 */ /* 0x000fe20000000038 */
[-C--:B------:R-:W-:Y:S01]  /*1e70*/  FFMA R26, R23, R8.reuse, R26 ;  /* 0x00000008171a7223 */ /* 0x080fe2000000001a */
[-C--:B------:R-:W-:Y:S01]  /*1e80*/  FFMA R24, R21, R8.reuse, R24 ;  /* 0x0000000815187223 */ /* 0x080fe20000000018 */
[C---:B------:R-:W-:Y:S01]  /*1e90*/  FFMA R33, R20.reuse, R8, R33 ;  /* 0x0000000814217223 */ /* 0x040fe20000000021 */
        /* <DEDUP_REMOVED lines=8> */
[----:B------:R-:W-:Y:S01]  /*1f20*/  FFMA R46, R20, R11, R46 ;  /* 0x0000000b142e7223 */ /* 0x000fe2000000002e */
[----:B------:R-:W1:Y:S01]  /*1f30*/  LDC.64 R8, c[0x0][0x388] ;  /* 0x0000e200ff087b82 */ /* 0x000e620000000a00 */
[C---:B0-----:R-:W-:Y:S01]  /*1f40*/  FFMA R55, R22.reuse, R4, R55 ;  /* 0x0000000416377223 */ /* 0x041fe20000000037 */
[C---:B------:R-:W-:Y:S01]  /*1f50*/  FFMA R59, R22.reuse, R5, R59 ;  /* 0x00000005163b7223 */ /* 0x040fe2000000003b */
[C---:B------:R-:W-:Y:S01]  /*1f60*/  FFMA R63, R22.reuse, R6, R63 ;  /* 0x00000006163f7223 */ /* 0x040fe2000000003f */
[C---:B------:R-:W-:Y:S01]  /*1f70*/  FFMA R67, R22.reuse, R7, R67 ;  /* 0x0000000716437223 */ /* 0x040fe20000000043 */
[C---:B------:R-:W-:Y:S01]  /*1f80*/  FFMA R71, R22.reuse, R80, R71 ;  /* 0x0000005016477223 */ /* 0x040fe20000000047 */
[C---:B------:R-:W-:Y:S01]  /*1f90*/  FFMA R75, R22.reuse, R81, R75 ;  /* 0x00000051164b7223 */ /* 0x040fe2000000004b */
[C---:B------:R-:W-:Y:S01]  /*1fa0*/  FFMA R79, R22.reuse, R82, R79 ;  /* 0x00000052164f7223 */ /* 0x040fe2000000004f */
[----:B------:R-:W-:Y:S01]  /*1fb0*/  FFMA R22, R22, R83, R51 ;  /* 0x0000005316167223 */ /* 0x000fe20000000033 */
[----:B------:R-:W-:-:S02]  /*1fc0*/  IADD3 R51, PT, PT, R29, 0xea0, RZ ;  /* 0x00000ea01d337810 */ /* 0x000fc40007ffe0ff */
[----:B------:R-:W-:Y:S01]  /*1fd0*/  @P1 IADD3 R51, PT, PT, R29, 0x5a0, RZ ;  /* 0x000005a01d331810 */ /* 0x000fe20007ffe0ff */
[-C--:B------:R-:W-:Y:S01]  /*1fe0*/  FFMA R72, R23, R80.reuse, R72 ;  /* 0x0000005017487223 */ /* 0x080fe20000000048 */
[-C--:B------:R-:W-:Y:S01]  /*1ff0*/  FFMA R70, R21, R80.reuse, R70 ;  /* 0x0000005015467223 */ /* 0x080fe20000000046 */
[C---:B------:R-:W-:Y:S01]  /*2000*/  FFMA R77, R20.reuse, R80, R77 ;  /* 0x00000050144d7223 */ /* 0x040fe2000000004d */
[-C--:B------:R-:W-:Y:S01]  /*2010*/  FFMA R76, R23, R81.reuse, R76 ;  /* 0x00000051174c7223 */ /* 0x080fe2000000004c */
        /* <DEDUP_REMOVED lines=13> */
[C---:B------:R-:W-:Y:S01]  /*20f0*/  FFMA R81, R20.reuse, R81, R84 ;  /* 0x0000005114517223 */ /* 0x040fe20000000054 */
[-C--:B------:R-:W-:Y:S01]  /*2100*/  FFMA R80, R23, R82.reuse, R53 ;  /* 0x0000005217507223 */ /* 0x080fe20000000035 */
[-C--:B------:R-:W-:Y:S01]  /*2110*/  FFMA R78, R21, R82.reuse, R78 ;  /* 0x00000052154e7223 */ /* 0x080fe2000000004e */
[C---:B------:R-:W-:Y:S01]  /*2120*/  FFMA R85, R20.reuse, R82, R85 ;  /* 0x0000005214557223 */ /* 0x040fe20000000055 */
[-C--:B------:R-:W-:Y:S01]  /*2130*/  FFMA R23, R23, R83.reuse, R52 ;  /* 0x0000005317177223 */ /* 0x080fe20000000034 */
[-C--:B------:R-:W-:Y:S01]  /*2140*/  FFMA R21, R21, R83.reuse, R28 ;  /* 0x0000005315157223 */ /* 0x080fe2000000001c */
[----:B------:R-:W-:Y:S01]  /*2150*/  FFMA R20, R20, R83, R15 ;  /* 0x0000005314147223 */ /* 0x000fe2000000000f */
[----:B------:R-:W-:Y:S04]  /*2160*/  LDS R84, [R86+UR5+0x1400] ;  /* 0x0014000556547984 */ /* 0x000fe80008000800 */
[----:B------:R-:W-:Y:S04]  /*2170*/  LDS R83, [R86+UR5+0x1480] ;  /* 0x0014800556537984 */ /* 0x000fe80008000800 */
[----:B------:R-:W-:Y:S04]  /*2180*/  LDS R82, [R86+UR5+0x1600] ;  /* 0x0016000556527984 */ /* 0x000fe80008000800 */
[----:B------:R-:W-:Y:S04]  /*2190*/  LDS R28, [R86+UR5+0x1680] ;  /* 0x00168005561c7984 */ /* 0x000fe80008000800 */
[----:B------:R-:W0:Y:S01]  /*21a0*/  LDS.128 R4, [R51] ;  /* 0x0000000033047984 */ /* 0x000e220000000c00 */
[----:B------:R-:W-:-:S05]  /*21b0*/  LEA R11, R0, UR4, 0x1 ;  /* 0x00000004000b7c11 */ /* 0x000fca000f8e08ff */
[----:B-1----:R-:W-:Y:S01]  /*21c0*/  IMAD.WIDE.U32 R8, R11, 0x4, R8 ;  /* 0x000000040b087825 */ /* 0x002fe200078e0008 */
[----:B--2---:R-:W-:Y:S03]  /*21d0*/  @!P0 STL [R38], R14 ;  /* 0x0000000e26008387 */ /* 0x004fe60000100800 */
[----:B------:R-:W-:Y:S01]  /*21e0*/  IMAD.WIDE.U32 R92, R92, 0x4, R8 ;  /* 0x000000045c5c7825 */ /* 0x000fe200078e0008 */
[----:B---3--:R-:W-:Y:S04]  /*21f0*/  @!P0 STL [R38+0x4], R13 ;  /* 0x0000040d26008387 */ /* 0x008fe80000100800 */
[----:B----4-:R-:W-:Y:S04]  /*2200*/  @!P0 STL [R38+0x8], R12 ;  /* 0x0000080c26008387 */ /* 0x010fe80000100800 */
[----:B-----5:R-:W-:Y:S04]  /*2210*/  @!P0 STL [R38+0xc], R50 ;  /* 0x00000c3226008387 */ /* 0x020fe80000100800 */
[----:B------:R-:W1:Y:S04]  /*2220*/  LDS.128 R12, [R51+0x100] ;  /* 0x00010000330c7984 */ /* 0x000e680000000c00 */
[----:B------:R-:W2:Y:S04]  /*2230*/  LDS.128 R8, [R51+0x10] ;  /* 0x0000100033087984 */ /* 0x000ea80000000c00 */
[----:B------:R-:W3:Y:S01]  /*2240*/  LDL.64 R52, [R39] ;  /* 0x0000000027347983 */ /* 0x000ee20000100a00 */
[C---:B0-----:R-:W-:Y:S01]  /*2250*/  FFMA R97, R4.reuse, R84, R97 ;  /* 0x0000005404617223 */ /* 0x041fe20000000061 */
[C---:B------:R-:W-:Y:S01]  /*2260*/  FFMA R87, R4.reuse, R83, R87 ;  /* 0x0000005304577223 */ /* 0x040fe20000000057 */
[C---:B------:R-:W-:Y:S01]  /*2270*/  FFMA R27, R4.reuse, R82, R27 ;  /* 0x00000052041b7223 */ /* 0x040fe2000000001b */
        /* <DEDUP_REMOVED lines=12> */
[----:B------:R-:W-:-:S02]  /*2340*/  FFMA R30, R28, R7, R30 ;  /* 0x000000071c1e7223 */ /* 0x000fc4000000001e */
[----:B------:R0:W4:Y:S04]  /*2350*/  LDS.128 R4, [R51+0x110] ;  /* 0x0001100033047984 */ /* 0x0001280000000c00 */
[----:B0-----:R-:W5:Y:S01]  /*2360*/  LDG.E.64.CONSTANT R50, desc[UR8][R92.64+0x8000] ;  /* 0x008000085c327981 */ /* 0x001f62000c1e9b00 */
[----:B------:R-:W-:Y:S01]  /*2370*/  @P1 IADD3 R88, PT, PT, R29, 0x6c0, RZ ;  /* 0x000006c01d581810 */ /* 0x000fe20007ffe0ff */
[-C--:B-1----:R-:W-:Y:S01]  /*2380*/  FFMA R26, R84, R12.reuse, R26 ;  /* 0x0000000c541a7223 */ /* 0x082fe2000000001a */
        /* <DEDUP_REMOVED lines=11> */
[-C--:B--2---:R-:W-:Y:S01]  /*2440*/  FFMA R44, R84, R8.reuse, R44 ;  /* 0x00000008542c7223 */ /* 0x084fe2000000002c */
        /* <DEDUP_REMOVED lines=15> */
[----:B------:R-:W0:Y:S01]  /*2540*/  LDS.128 R8, [R88] ;  /* 0x0000000058087984 */ /* 0x000e220000000c00 */
[-C--:B----4-:R-:W-:Y:S01]  /*2550*/  FFMA R72, R84, R4.reuse, R72 ;  /* 0x0000000454487223 */ /* 0x090fe20000000048 */
        /* <DEDUP_REMOVED lines=14> */
[C---:B------:R-:W-:Y:S01]  /*2640*/  FFMA R20, R28.reuse, R7, R20 ;  /* 0x000000071c147223 */ /* 0x040fe20000000014 */
[----:B------:R-:W1:Y:S04]  /*2650*/  LDS R84, [R86+UR5+0x1800] ;  /* 0x0018000556547984 */ /* 0x000e680008000800 */
[----:B------:R-:W2:Y:S04]  /*2660*/  LDS R83, [R86+UR5+0x1880] ;  /* 0x0018800556537984 */ /* 0x000ea80008000800 */
[----:B------:R-:W4:Y:S04]  /*2670*/  LDS R82, [R86+UR5+0x1a00] ;  /* 0x001a000556527984 */ /* 0x000f280008000800 */
[----:B------:R-:W4:Y:S01]  /*2680*/  LDS.128 R4, [R88+0x100] ;  /* 0x0001000058047984 */ /* 0x000f220000000c00 */
[C---:B------:R-:W-:Y:S01]  /*2690*/  FFMA R33, R28.reuse, R12, R33 ;  /* 0x0000000c1c217223 */ /* 0x040fe20000000021 */
[C---:B------:R-:W-:Y:S01]  /*26a0*/  FFMA R37, R28.reuse, R13, R37 ;  /* 0x0000000d1c257223 */ /* 0x040fe20000000025 */
[C---:B------:R-:W-:Y:S01]  /*26b0*/  FFMA R47, R28.reuse, R14, R47 ;  /* 0x0000000e1c2f7223 */ /* 0x040fe2000000002f */
[----:B------:R-:W-:Y:S01]  /*26c0*/  FFMA R46, R28, R15, R46 ;  /* 0x0000000f1c2e7223 */ /* 0x000fe2000000002e */
[----:B------:R-:W-:-:S02]  /*26d0*/  IADD3 R28, PT, PT, R29, 0x10e0, RZ ;  /* 0x000010e01d1c7810 */ /* 0x000fc40007ffe0ff */
[----:B------:R-:W-:Y:S01]  /*26e0*/  @P1 IADD3 R28, PT, PT, R29, 0x7e0, RZ ;  /* 0x000007e01d1c1810 */ /* 0x000fe20007ffe0ff */
[----:B0-----:R-:W-:Y:S01]  /*26f0*/  FFMA R16, R8, R90, R16 ;  /* 0x0000005a08107223 */ /* 0x001fe20000000010 */
[C---:B------:R-:W-:Y:S01]  /*2700*/  FFMA R32, R90.reuse, R9, R32 ;  /* 0x000000095a207223 */ /* 0x040fe20000000020 */
[C---:B------:R-:W-:Y:S01]  /*2710*/  FFMA R95, R90.reuse, R10, R95 ;  /* 0x0000000a5a5f7223 */ /* 0x040fe2000000005f */
[----:B------:R-:W-:Y:S01]  /*2720*/  FFMA R30, R90, R11, R30 ;  /* 0x0000000b5a1e7223 */ /* 0x000fe2000000001e */
[----:B-1----:R-:W-:Y:S01]  /*2730*/  FFMA R97, R8, R84, R97 ;  /* 0x0000005408617223 */ /* 0x002fe20000000061 */
[C---:B------:R-:W-:Y:S01]  /*2740*/  FFMA R19, R84.reuse, R9, R19 ;  /* 0x0000000954137223 */ /* 0x040fe20000000013 */
[CC--:B------:R-:W-:Y:S01]  /*2750*/  FFMA R96, R84.reuse, R10.reuse, R96 ;  /* 0x0000000a54607223 */ /* 0x0c0fe20000000060 */
[----:B------:R-:W-:Y:S01]  /*2760*/  FFMA R94, R84, R11, R94 ;  /* 0x0000000b545e7223 */ /* 0x000fe2000000005e */
[C---:B--2---:R-:W-:Y:S01]  /*2770*/  FFMA R14, R8.reuse, R83, R87 ;  /* 0x00000053080e7223 */ /* 0x044fe20000000057 */
[C---:B------:R-:W-:Y:S01]  /*2780*/  FFMA R18, R83.reuse, R9, R18 ;  /* 0x0000000953127223 */ /* 0x040fe20000000012 */
[C---:B------:R-:W-:Y:S01]  /*2790*/  FFMA R3, R83.reuse, R10, R3 ;  /* 0x0000000a53037223 */ /* 0x040fe20000000003 */
[C---:B------:R-:W-:Y:S01]  /*27a0*/  FFMA R91, R83.reuse, R11, R91 ;  /* 0x0000000b535b7223 */ /* 0x040fe2000000005b */
[----:B----4-:R-:W-:Y:S01]  /*27b0*/  FFMA R12, R8, R82, R27 ;  /* 0x00000052080c7223 */ /* 0x010fe2000000001b */
        /* <DEDUP_REMOVED lines=19> */
[----:B------:R-:W0:Y:S04]  /*28f0*/  LDS.128 R8, [R88+0x10] ;  /* 0x0000100058087984 */ /* 0x000e280000000c00 */
[----:B------:R-:W1:Y:S04]  /*2900*/  LDS.128 R4, [R88+0x110] ;  /* 0x0001100058047984 */ /* 0x000e680000000c00 */
[----:B------:R-:W-:Y:S04]  /*2910*/  LDS R88, [R86+UR5+0x1c80] ;  /* 0x001c800556587984 */ /* 0x000fe80008000800 */
[----:B------:R-:W-:Y:S04]  /*2920*/  LDS R87, [R86+UR5+0x1e00] ;  /* 0x001e000556577984 */ /* 0x000fe80008000800 */
[----:B------:R-:W-:Y:S04]  /*2930*/  LDS R86, [R86+UR5+0x1e80] ;  /* 0x001e800556567984 */ /* 0x000fe80008000800 */
[----:B------:R-:W2:Y:S01]  /*2940*/  LDS.128 R24, [R28] ;  /* 0x000000001c187984 */ /* 0x000ea20000000c00 */
[-C--:B0-----:R-:W-:Y:S01]  /*2950*/  FFMA R44, R84, R8.reuse, R44 ;  /* 0x00000008542c7223 */ /* 0x081fe2000000002c */
        /* <DEDUP_REMOVED lines=15> */
[-C--:B-1----:R-:W-:Y:S01]  /*2a50*/  FFMA R72, R84, R4.reuse, R72 ;  /* 0x0000000454487223 */ /* 0x082fe20000000048 */
        /* <DEDUP_REMOVED lines=15> */
[----:B------:R-:W0:Y:S01]  /*2b50*/  LDS.128 R20, [R28+0x100] ;  /* 0x000100001c147984 */ /* 0x000e220000000c00 */
[-C--:B--2---:R-:W-:Y:S01]  /*2b60*/  FFMA R19, R89, R25.reuse, R19 ;  /* 0x0000001959137223 */ /* 0x084fe20000000013 */
[-C--:B------:R-:W-:Y:S01]  /*2b70*/  FFMA R18, R88, R25.reuse, R18 ;  /* 0x0000001958127223 */ /* 0x080fe20000000012 */
[-C--:B------:R-:W-:Y:S01]  /*2b80*/  FFMA R17, R87, R25.reuse, R17 ;  /* 0x0000001957117223 */ /* 0x080fe20000000011 */
[----:B------:R-:W-:Y:S01]  /*2b90*/  FFMA R32, R86, R25, R32 ;  /* 0x0000001956207223 */ /* 0x000fe20000000020 */
[----:B------:R-:W-:Y:S01]  /*2ba0*/  LOP3.LUT R25, R42, 0x1, RZ, 0xc, !PT ;  /* 0x000000012a197812 */ /* 0x000fe200078e0cff */
[C---:B------:R-:W-:Y:S01]  /*2bb0*/  FFMA R8, R89.reuse, R27, R94 ;  /* 0x0000001b59087223 */ /* 0x040fe2000000005e */
[C---:B------:R-:W-:Y:S01]  /*2bc0*/  FFMA R9, R24.reuse, R89, R97 ;  /* 0x0000005918097223 */ /* 0x040fe20000000061 */
[C---:B------:R-:W-:Y:S01]  /*2bd0*/  FFMA R14, R24.reuse, R88, R14 ;  /* 0x00000058180e7223 */ /* 0x040fe2000000000e */
[C---:B------:R-:W-:Y:S01]  /*2be0*/  FFMA R12, R24.reuse, R87, R12 ;  /* 0x00000057180c7223 */ /* 0x040fe2000000000c */
[----:B------:R-:W-:Y:S01]  /*2bf0*/  FFMA R16, R24, R86, R16 ;  /* 0x0000005618107223 */ /* 0x000fe20000000010 */
[-C--:B------:R-:W-:Y:S01]  /*2c00*/  FFMA R4, R89, R26.reuse, R96 ;  /* 0x0000001a59047223 */ /* 0x080fe20000000060 */
[-C--:B------:R-:W-:Y:S01]  /*2c10*/  FFMA R3, R88, R26.reuse, R3 ;  /* 0x0000001a58037223 */ /* 0x080fe20000000003 */
[CC--:B------:R-:W-:Y:S01]  /*2c20*/  FFMA R2, R87.reuse, R26.reuse, R2 ;  /* 0x0000001a57027223 */ /* 0x0c0fe20000000002 */
[----:B------:R-:W-:Y:S01]  /*2c30*/  FFMA R5, R86, R26, R95 ;  /* 0x0000001a56057223 */ /* 0x000fe2000000005f */
[-C--:B------:R-:W-:Y:S01]  /*2c40*/  FFMA R7, R88, R27.reuse, R91 ;  /* 0x0000001b58077223 */ /* 0x080fe2000000005b */
[-C--:B------:R-:W-:Y:S01]  /*2c50*/  FFMA R6, R87, R27.reuse, R31 ;  /* 0x0000001b57067223 */ /* 0x080fe2000000001f */
[----:B------:R-:W-:Y:S01]  /*2c60*/  FFMA R10, R86, R27, R30 ;  /* 0x0000001b560a7223 */ /* 0x000fe2000000001e */
[----:B------:R-:W-:-:S02]  /*2c70*/  IMAD R94, R25, 0x900, R40 ;  /* 0x00000900195e7824 */ /* 0x000fc400078e0228 */
[----:B------:R-:W1:Y:S01]  /*2c80*/  LDS.128 R24, [R28+0x10] ;  /* 0x000010001c187984 */ /* 0x000e620000000c00 */
[----:B0-----:R-:W-:-:S03]  /*2c90*/  FFMA R11, R87, R20, R29 ;  /* 0x00000014570b7223 */ /* 0x001fc6000000001d */
[----:B------:R-:W0:Y:S01]  /*2ca0*/  LDS.128 R28, [R28+0x110] ;  /* 0x000110001c1c7984 */ /* 0x000e220000000c00 */
[----:B------:R-:W-:Y:S01]  /*2cb0*/  BAR.SYNC.DEFER_BLOCKING 0x0 ;  /* 0x0000000000007b1d */ /* 0x000fe20000010000 */
[-C--:B------:R-:W-:Y:S01]  /*2cc0*/  FFMA R15, R89, R20.reuse, R15 ;  /* 0x00000014590f7223 */ /* 0x080fe2000000000f */
[-C--:B------:R-:W-:Y:S01]  /*2cd0*/  FFMA R13, R88, R20.reuse, R13 ;  /* 0x00000014580d7223 */ /* 0x080fe2000000000d */
[----:B------:R-:W-:Y:S01]  /*2ce0*/  FFMA R33, R86, R20, R33 ;  /* 0x0000001456217223 */ /* 0x000fe20000000021 */
[----:B------:R-:W-:-:S04]  /*2cf0*/  SHF.L.U32 R20, R42, 0xd, RZ ;  /* 0x0000000d2a147819 */ /* 0x000fc800000006ff */
[----:B------:R-:W-:-:S04]  /*2d00*/  LOP3.LUT R20, R20, 0x2000, RZ, 0xc, !PT ;  /* 0x0000200014147812 */ /* 0x000fc800078e0cff */
[----:B------:R-:W-:Y:S01]  /*2d10*/  IADD3 R91, PT, PT, R41, R20, RZ ;  /* 0x00000014295b7210 */ /* 0x000fe20007ffe0ff */
[-C--:B------:R-:W-:Y:S01]  /*2d20*/  FFMA R36, R89, R21.reuse, R36 ;  /* 0x0000001559247223 */ /* 0x080fe20000000024 */
[-C--:B------:R-:W-:Y:S01]  /*2d30*/  FFMA R35, R88, R21.reuse, R35 ;  /* 0x0000001558237223 */ /* 0x080fe20000000023 */
[-C--:B------:R-:W-:Y:S01]  /*2d40*/  FFMA R34, R87, R21.reuse, R34 ;  /* 0x0000001557227223 */ /* 0x080fe20000000022 */
[----:B------:R-:W-:Y:S02]  /*2d50*/  FFMA R37, R86, R21, R37 ;  /* 0x0000001556257223 */ /* 0x000fe40000000025 */
[----:B------:R-:W2:Y:S04]  /*2d60*/  LDG.E.64.CONSTANT R20, desc[UR8][R92.64+0x8200] ;  /* 0x008200085c147981 */ /* 0x000ea8000c1e9b00 */
[----:B---3--:R-:W-:Y:S04]  /*2d70*/  STS [R94], R52 ;  /* 0x000000345e007388 */ /* 0x008fe80000000800 */
[----:B------:R3:W-:Y:S04]  /*2d80*/  STS [R94+0x120], R53 ;  /* 0x000120355e007388 */ /* 0x0007e80000000800 */
[----:B---3--:R-:W3:Y:S04]  /*2d90*/  LDG.E.64.CONSTANT R52, desc[UR8][R92.64+0xf200] ;  /* 0x00f200085c347981 */ /* 0x008ee8000c1e9b00 */
[----:B-----5:R4:W-:Y:S04]  /*2da0*/  STS.64 [R91], R50 ;  /* 0x000000325b007388 */ /* 0x0209e80000000a00 */
[----:B----4-:R-:W4:Y:S04]  /*2db0*/  LDG.E.64.CONSTANT R50, desc[UR8][R92.64+0x9000] ;  /* 0x009000085c327981 */ /* 0x010f28000c1e9b00 */
[----:B--2---:R2:W-:Y:S04]  /*2dc0*/  STS.64 [R91+0x200], R20 ;  /* 0x000200145b007388 */ /* 0x0045e80000000a00 */
[----:B--2---:R-:W2:Y:S04]  /*2dd0*/  LDG.E.64.CONSTANT R20, desc[UR8][R92.64+0x9200] ;  /* 0x009200085c147981 */ /* 0x004ea8000c1e9b00 */
[----:B----4-:R4:W-:Y:S04]  /*2de0*/  STS.64 [R91+0x400], R50 ;  /* 0x000400325b007388 */ /* 0x0109e80000000a00 */
        /* <DEDUP_REMOVED lines=20> */
[----:B----4-:R-:W4:Y:S01]  /*2f30*/  LDG.E.64.CONSTANT R50, desc[UR8][R92.64+0xf000] ;  /* 0x00f000085c327981 */ /* 0x010f22000c1e9b00 */
[----:B------:R-:W-:-:S03]  /*2f40*/  IADD3 R42, PT, PT, R42, 0x1, RZ ;  /* 0x000000012a2a7810 */ /* 0x000fc60007ffe0ff */
[----:B---3--:R3:W-:Y:S01]  /*2f50*/  STS.64 [R91+0x1e00], R52 ;  /* 0x001e00345b007388 */ /* 0x0087e20000000a00 */
[----:B------:R-:W-:Y:S01]  /*2f60*/  ISETP.NE.AND P1, PT, R42, 0x7f, PT ;  /* 0x0000007f2a00780c */ /* 0x000fe20003f25270 */
        /* <DEDUP_REMOVED lines=8> */
[-C--:B-1----:R-:W-:Y:S01]  /*2ff0*/  FFMA R44, R89, R24.reuse, R44 ;  /* 0x00000018592c7223 */ /* 0x082fe2000000002c */
        /* <DEDUP_REMOVED lines=15> */
[-C--:B0-----:R-:W-:Y:S01]  /*30f0*/  FFMA R72, R89, R28.reuse, R72 ;  /* 0x0000001c59487223 */ /* 0x081fe20000000048 */
        /* <DEDUP_REMOVED lines=15> */
[----:B--2---:R3:W-:Y:S04]  /*31f0*/  STS.64 [R91+0x1a00], R20 ;  /* 0x001a00145b007388 */ /* 0x0047e80000000a00 */
[----:B----4-:R3:W-:Y:S01]  /*3200*/  STS.64 [R91+0x1c00], R50 ;  /* 0x001c00325b007388 */ /* 0x0107e20000000a00 */
[----:B------:R-:W-:Y:S05]  /*3210*/  @P1 BRA `(.L_x_0) ;  /* 0xffffffd4006c1947 */ /* 0x000fea000383ffff */
[----:B------:R-:W-:Y:S01]  /*3220*/  BAR.SYNC.DEFER_BLOCKING 0x0 ;  /* 0x0000000000007b1d */ /* 0x000fe20000010000 */
[--C-:B---3--:R-:W-:Y:S02]  /*3230*/  SHF.R.U32.HI R20, RZ, 0x1, R0.reuse ;  /* 0x00000001ff147819 */ /* 0x108fe40000011600 */
[----:B------:R-:W-:Y:S02]  /*3240*/  SHF.L.U32 R22, R0, 0x6, RZ ;  /* 0x0000000600167819 */ /* 0x000fe400000006ff */
[----:B------:R-:W-:Y:S02]  /*3250*/  LOP3.LUT R21, R20, 0x1c, RZ, 0xc0, !PT ;  /* 0x0000001c14157812 */ /* 0x000fe400078ec0ff */
[----:B------:R-:W-:Y:S02]  /*3260*/  LOP3.LUT R22, R22, 0x100, RZ, 0xc0, !PT ;  /* 0x0000010016167812 */ /* 0x000fe400078ec0ff */
[----:B------:R-:W-:-:S04]  /*3270*/  LOP3.LUT R21, R21, 0x3, R0, 0xf8, !PT ;  /* 0x0000000315157812 */ /* 0x000fc800078ef800 */
[----:B------:R-:W-:Y:S02]  /*3280*/  LEA R39, R21, R22, 0x2 ;  /* 0x0000001615277211 */ /* 0x000fe400078e10ff */
[----:B------:R-:W-:Y:S04]  /*3290*/  LDS.128 R20, [UR7+0x900] ;  /* 0x00090007ff147984 */ /* 0x000fe80008000c00 */
[----:B------:R-:W0:Y:S04]  /*32a0*/  LDS R42, [R39+UR5+0x2000] ;  /* 0x00200005272a7984 */ /* 0x000e280008000800 */
[----:B------:R-:W1:Y:S04]  /*32b0*/  LDS R41, [R39+UR5+0x2080] ;  /* 0x0020800527297984 */ /* 0x000e680008000800 */
[----:B------:R-:W2:Y:S04]  /*32c0*/  LDS R40, [R39+UR5+0x2200] ;  /* 0x0022000527287984 */ /* 0x000ea80008000800 */
[----:B------:R-:W3:Y:S04]  /*32d0*/  LDS R38, [R39+UR5+0x2280] ;  /* 0x0022800527267984 */ /* 0x000ee80008000800 */
[----:B------:R-:W4:Y:S04]  /*32e0*/  LDS.128 R28, [UR7+0x910] ;  /* 0x00091007ff1c7984 */ /* 0x000f280008000c00 */
[----:B------:R-:W5:Y:S04]  /*32f0*/  LDS.128 R24, [UR7+0xa00] ;  /* 0x000a0007ff187984 */ /* 0x000f680008000c00 */
[----:B------:R-:W-:Y:S04]  /*3300*/  LDS R92, [R39+UR5+0x2400] ;  /* 0x00240005275c7984 */ /* 0x000fe80008000800 */
[----:B------:R-:W-:Y:S01]  /*3310*/  LDS R91, [R39+UR5+0x2480] ;  /* 0x00248005275b7984 */ /* 0x000fe20008000800 */
[----:B0-----:R-:W-:Y:S01]  /*3320*/  FFMA R9, R20, R42, R9 ;  /* 0x0000002a14097223 */ /* 0x001fe20000000009 */
[C---:B------:R-:W-:Y:S01]  /*3330*/  FFMA R52, R42.reuse, R21, R19 ;  /* 0x000000152a347223 */ /* 0x040fe20000000013 */
[----:B------:R-:W-:Y:S01]  /*3340*/  FFMA R8, R42, R23, R8 ;  /* 0x000000172a087223 */ /* 0x000fe20000000008 */
[C---:B-1----:R-:W-:Y:S01]  /*3350*/  FFMA R50, R20.reuse, R41, R14 ;  /* 0x0000002914327223 */ /* 0x042fe2000000000e */
[C---:B------:R-:W-:Y:S01]  /*3360*/  FFMA R53, R41.reuse, R21, R18 ;  /* 0x0000001529357223 */ /* 0x040fe20000000012 */
[C---:B------:R-:W-:Y:S01]  /*3370*/  FFMA R3, R41.reuse, R22, R3 ;  /* 0x0000001629037223 */ /* 0x040fe20000000003 */
[C---:B------:R-:W-:Y:S01]  /*3380*/  FFMA R87, R41.reuse, R23, R7 ;  /* 0x0000001729577223 */ /* 0x040fe20000000007 */
[----:B--2---:R-:W-:Y:S01]  /*3390*/  FFMA R51, R20, R40, R12 ;  /* 0x0000002814337223 */ /* 0x004fe2000000000c */
[C---:B------:R-:W-:Y:S01]  /*33a0*/  FFMA R86, R40.reuse, R21, R17 ;  /* 0x0000001528567223 */ /* 0x040fe20000000011 */
[C---:B------:R-:W-:Y:S01]  /*33b0*/  FFMA R2, R40.reuse, R22, R2 ;  /* 0x0000001628027223 */ /* 0x040fe20000000002 */
[----:B------:R-:W-:Y:S01]  /*33c0*/  FFMA R88, R40, R23, R6 ;  /* 0x0000001728587223 */ /* 0x000fe20000000006 */
[----:B---3--:R-:W-:Y:S01]  /*33d0*/  FFMA R20, R20, R38, R16 ;  /* 0x0000002614147223 */ /* 0x008fe20000000010 */
[----:B------:R-:W-:Y:S01]  /*33e0*/  FFMA R21, R38, R21, R32 ;  /* 0x0000001526157223 */ /* 0x000fe20000000020 */
[----:B------:R-:W-:Y:S01]  /*33f0*/  FFMA R32, R42, R22, R4 ;  /* 0x000000162a207223 */ /* 0x000fe20000000004 */
[----:B------:R-:W0:Y:S01]  /*3400*/  LDS.128 R16, [UR7+0xa10] ;  /* 0x000a1007ff107984 */ /* 0x000e220008000c00 */
[----:B------:R-:W-:Y:S01]  /*3410*/  FFMA R10, R38, R23, R10 ;  /* 0x00000017260a7223 */ /* 0x000fe2000000000a */
[-C--:B----4-:R-:W-:Y:S01]  /*3420*/  FFMA R44, R42, R28.reuse, R44 ;  /* 0x0000001c2a2c7223 */ /* 0x090fe2000000002c */
[CC--:B------:R-:W-:Y:S01]  /*3430*/  FFMA R55, R41.reuse, R28.reuse, R55 ;  /* 0x0000001c29377223 */ /* 0x0c0fe20000000037 */
[----:B------:R-:W-:Y:S01]  /*3440*/  FFMA R48, R40, R28, R48 ;  /* 0x0000001c28307223 */ /* 0x000fe20000000030 */
[-C--:B------:R-:W-:Y:S01]  /*3450*/  FFMA R60, R42, R29.reuse, R60 ;  /* 0x0000001d2a3c7223 */ /* 0x080fe2000000003c */
[CC--:B------:R-:W-:Y:S01]  /*3460*/  FFMA R59, R41.reuse, R29.reuse, R59 ;  /* 0x0000001d293b7223 */ /* 0x0c0fe2000000003b */
[----:B------:R-:W-:Y:S01]  /*3470*/  FFMA R58, R40, R29, R58 ;  /* 0x0000001d283a7223 */ /* 0x000fe2000000003a */
[----:B------:R-:W-:Y:S01]  /*3480*/  FFMA R22, R38, R22, R5 ;  /* 0x0000001626167223 */ /* 0x000fe20000000005 */
[-C--:B-----5:R-:W-:Y:S01]  /*3490*/  FFMA R23, R42, R24.reuse, R15 ;  /* 0x000000182a177223 */ /* 0x0a0fe2000000000f */
        /* <DEDUP_REMOVED lines=14> */
[C---:B------:R-:W-:Y:S01]  /*3580*/  FFMA R46, R38.reuse, R27, R46 ;  /* 0x0000001b262e7223 */ /* 0x040fe2000000002e */
[C---:B------:R-:W-:Y:S01]  /*3590*/  FFMA R28, R38.reuse, R28, R61 ;  /* 0x0000001c261c7223 */ /* 0x040fe2000000003d */
[----:B------:R-:W-:Y:S01]  /*35a0*/  FFMA R29, R38, R29, R65 ;  /* 0x0000001d261d7223 */ /* 0x000fe20000000041 */
[----:B------:R-:W1:Y:S01]  /*35b0*/  LDS.128 R4, [UR7+0xa20] ;  /* 0x000a2007ff047984 */ /* 0x000e620008000c00 */
[-C--:B------:R-:W-:Y:S01]  /*35c0*/  FFMA R64, R42, R30.reuse, R64 ;  /* 0x0000001e2a407223 */ /* 0x080fe20000000040 */
[CC--:B------:R-:W-:Y:S01]  /*35d0*/  FFMA R63, R41.reuse, R30.reuse, R63 ;  /* 0x0000001e293f7223 */ /* 0x0c0fe2000000003f */
[-C--:B------:R-:W-:Y:S01]  /*35e0*/  FFMA R62, R40, R30.reuse, R62 ;  /* 0x0000001e283e7223 */ /* 0x080fe2000000003e */
[----:B------:R-:W2:Y:S01]  /*35f0*/  LDS R65, [R39+UR5+0x2600] ;  /* 0x0026000527417984 */ /* 0x000ea20008000800 */
[-C--:B------:R-:W-:Y:S01]  /*3600*/  FFMA R68, R42, R31.reuse, R68 ;  /* 0x0000001f2a447223 */ /* 0x080fe20000000044 */
[-C--:B------:R-:W-:Y:S01]  /*3610*/  FFMA R67, R41, R31.reuse, R67 ;  /* 0x0000001f29437223 */ /* 0x080fe20000000043 */
[-C--:B------:R-:W-:Y:S01]  /*3620*/  FFMA R66, R40, R31.reuse, R66 ;  /* 0x0000001f28427223 */ /* 0x080fe20000000042 */
[----:B------:R-:W3:Y:S01]  /*3630*/  LDS R61, [R39+UR5+0x2680] ;  /* 0x00268005273d7984 */ /* 0x000ee20008000800 */
[C---:B------:R-:W-:Y:S01]  /*3640*/  FFMA R30, R38.reuse, R30, R69 ;  /* 0x0000001e261e7223 */ /* 0x040fe20000000045 */
[----:B------:R-:W-:-:S02]  /*3650*/  FFMA R31, R38, R31, R73 ;  /* 0x0000001f261f7223 */ /* 0x000fc40000000049 */
[----:B------:R-:W4:Y:S01]  /*3660*/  LDS.128 R24, [UR7+0xa30] ;  /* 0x000a3007ff187984 */ /* 0x000f220008000c00 */
[-C--:B0-----:R-:W-:Y:S01]  /*3670*/  FFMA R72, R42, R16.reuse, R72 ;  /* 0x000000102a487223 */ /* 0x081fe20000000048 */
[CC--:B------:R-:W-:Y:S01]  /*3680*/  FFMA R71, R41.reuse, R16.reuse, R71 ;  /* 0x0000001029477223 */ /* 0x0c0fe20000000047 */
[-C--:B------:R-:W-:Y:S01]  /*3690*/  FFMA R70, R40, R16.reuse, R70 ;  /* 0x0000001028467223 */ /* 0x080fe20000000046 */
[----:B------:R-:W0:Y:S01]  /*36a0*/  LDS.128 R12, [UR7+0xb20] ;  /* 0x000b2007ff0c7984 */ /* 0x000e220008000c00 */
        /* <DEDUP_REMOVED lines=13> */
[----:B------:R-:W-:Y:S04]  /*3780*/  LDS R82, [R39+UR5+0x2800] ;  /* 0x0028000527527984 */ /* 0x000fe80008000800 */
[----:B------:R-:W5:Y:S04]  /*3790*/  LDS.128 R16, [UR7+0xb30] ;  /* 0x000b3007ff107984 */ /* 0x000f680008000c00 */
[----:B------:R-:W-:Y:S01]  /*37a0*/  LDS R73, [R39+UR5+0x2880] ;  /* 0x0028800527497984 */ /* 0x000fe20008000800 */
[C---:B-1----:R-:W-:Y:S01]  /*37b0*/  FFMA R9, R4.reuse, R92, R9 ;  /* 0x0000005c04097223 */ /* 0x042fe20000000009 */
[----:B------:R-:W-:Y:S01]  /*37c0*/  FFMA R50, R4, R91, R50 ;  /* 0x0000005b04327223 */ /* 0x000fe20000000032 */
[-C--:B------:R-:W-:Y:S01]  /*37d0*/  FFMA R52, R92, R5.reuse, R52 ;  /* 0x000000055c347223 */ /* 0x080fe20000000034 */
[----:B------:R-:W-:Y:S01]  /*37e0*/  FFMA R53, R91, R5, R53 ;  /* 0x000000055b357223 */ /* 0x000fe20000000035 */
[----:B--2---:R-:W-:Y:S01]  /*37f0*/  FFMA R51, R4, R65, R51 ;  /* 0x0000004104337223 */ /* 0x004fe20000000033 */
[----:B------:R-:W-:Y:S01]  /*3800*/  FFMA R86, R65, R5, R86 ;  /* 0x0000000541567223 */ /* 0x000fe20000000056 */
[-C--:B------:R-:W-:Y:S01]  /*3810*/  FFMA R32, R92, R6.reuse, R32 ;  /* 0x000000065c207223 */ /* 0x080fe20000000020 */
[-C--:B------:R-:W-:Y:S01]  /*3820*/  FFMA R3, R91, R6.reuse, R3 ;  /* 0x000000065b037223 */ /* 0x080fe20000000003 */
[----:B---3--:R-:W-:Y:S01]  /*3830*/  FFMA R20, R4, R61, R20 ;  /* 0x0000003d04147223 */ /* 0x008fe20000000014 */
[----:B------:R-:W-:Y:S01]  /*3840*/  FFMA R21, R61, R5, R21 ;  /* 0x000000053d157223 */ /* 0x000fe20000000015 */
[-C--:B------:R-:W-:Y:S01]  /*3850*/  FFMA R2, R65, R6.reuse, R2 ;  /* 0x0000000641027223 */ /* 0x080fe20000000002 */
[----:B------:R-:W-:Y:S01]  /*3860*/  FFMA R22, R61, R6, R22 ;  /* 0x000000063d167223 */ /* 0x000fe20000000016 */
[CC--:B------:R-:W-:Y:S01]  /*3870*/  FFMA R8, R92.reuse, R7.reuse, R8 ;  /* 0x000000075c087223 */ /* 0x0c0fe20000000008 */
[-C--:B------:R-:W-:Y:S01]  /*3880*/  FFMA R87, R91, R7.reuse, R87 ;  /* 0x000000075b577223 */ /* 0x080fe20000000057 */
[-C--:B------:R-:W-:Y:S01]  /*3890*/  FFMA R88, R65, R7.reuse, R88 ;  /* 0x0000000741587223 */ /* 0x080fe20000000058 */
[C---:B------:R-:W-:Y:S01]  /*38a0*/  FFMA R10, R61.reuse, R7, R10 ;  /* 0x000000073d0a7223 */ /* 0x040fe2000000000a */
[----:B----4-:R-:W-:Y:S01]  /*38b0*/  FFMA R83, R61, R25, R29 ;  /* 0x000000193d537223 */ /* 0x010fe2000000001d */
[----:B------:R-:W1:Y:S01]  /*38c0*/  LDS.128 R4, [UR7+0xb40] ;  /* 0x000b4007ff047984 */ /* 0x000e620008000c00 */
[CC--:B0-----:R-:W-:Y:S01]  /*38d0*/  FFMA R23, R92.reuse, R12.reuse, R23 ;  /* 0x0000000c5c177223 */ /* 0x0c1fe20000000017 */
[-C--:B------:R-:W-:Y:S01]  /*38e0*/  FFMA R89, R91, R12.reuse, R89 ;  /* 0x0000000c5b597223 */ /* 0x080fe20000000059 */
[-C--:B------:R-:W-:Y:S01]  /*38f0*/  FFMA R11, R65, R12.reuse, R11 ;  /* 0x0000000c410b7223 */ /* 0x080fe2000000000b */
[----:B------:R-:W0:Y:S01]  /*3900*/  LDS R29, [R39+UR5+0x2a00] ;  /* 0x002a0005271d7984 */ /* 0x000e220008000800 */
[----:B------:R-:W-:Y:S01]  /*3910*/  FFMA R33, R61, R12, R33 ;  /* 0x0000000c3d217223 */ /* 0x000fe20000000021 */
[CC--:B------:R-:W-:Y:S01]  /*3920*/  FFMA R36, R92.reuse, R13.reuse, R36 ;  /* 0x0000000d5c247223 */ /* 0x0c0fe20000000024 */
[-C--:B------:R-:W-:Y:S01]  /*3930*/  FFMA R35, R91, R13.reuse, R35 ;  /* 0x0000000d5b237223 */ /* 0x080fe20000000023 */
[----:B------:R-:W2:Y:S01]  /*3940*/  LDS R69, [R39+UR5+0x2a80] ;  /* 0x002a800527457984 */ /* 0x000ea20008000800 */
[-C--:B------:R-:W-:Y:S01]  /*3950*/  FFMA R34, R65, R13.reuse, R34 ;  /* 0x0000000d41227223 */ /* 0x080fe20000000022 */
[----:B------:R-:W-:Y:S01]  /*3960*/  FFMA R37, R61, R13, R37 ;  /* 0x0000000d3d257223 */ /* 0x000fe20000000025 */
[CC--:B------:R-:W-:Y:S01]  /*3970*/  FFMA R43, R92.reuse, R14.reuse, R43 ;  /* 0x0000000e5c2b7223 */ /* 0x0c0fe2000000002b */
[-C--:B------:R-:W-:Y:S01]  /*3980*/  FFMA R57, R91, R14.reuse, R57 ;  /* 0x0000000e5b397223 */ /* 0x080fe20000000039 */
        /* <DEDUP_REMOVED lines=21> */
[----:B------:R-:W3:Y:S01]  /*3ae0*/  LDS.128 R12, [UR7+0xc40] ;  /* 0x000c4007ff0c7984 */ /* 0x000ee20008000c00 */
[CC--:B-----5:R-:W-:Y:S01]  /*3af0*/  FFMA R72, R92.reuse, R16.reuse, R72 ;  /* 0x000000105c487223 */ /* 0x0e0fe20000000048 */
[-C--:B------:R-:W-:Y:S01]  /*3b00*/  FFMA R71, R91, R16.reuse, R71 ;  /* 0x000000105b477223 */ /* 0x080fe20000000047 */
[-C--:B------:R-:W-:Y:S01]  /*3b10*/  FFMA R70, R65, R16.reuse, R70 ;  /* 0x0000001041467223 */ /* 0x080fe20000000046 */
[----:B------:R-:W4:Y:S01]  /*3b20*/  LDS.128 R24, [UR7+0xb50] ;  /* 0x000b5007ff187984 */ /* 0x000f220008000c00 */
        /* <DEDUP_REMOVED lines=9> */
[-C--:B------:R-:W-:Y:S01]  /*3bc0*/  FFMA R42, R92, R19.reuse, R42 ;  /* 0x000000135c2a7223 */ /* 0x080fe2000000002a */
[-C--:B------:R-:W-:Y:S01]  /*3bd0*/  FFMA R41, R91, R19.reuse, R41 ;  /* 0x000000135b297223 */ /* 0x080fe20000000029 */
[-C--:B------:R-:W-:Y:S01]  /*3be0*/  FFMA R40, R65, R19.reuse, R40 ;  /* 0x0000001341287223 */ /* 0x080fe20000000028 */
[----:B------:R-:W-:Y:S01]  /*3bf0*/  FFMA R38, R61, R19, R38 ;  /* 0x000000133d267223 */ /* 0x000fe20000000026 */
[C---:B-1----:R-:W-:Y:S01]  /*3c00*/  FFMA R9, R4.reuse, R82, R9 ;  /* 0x0000005204097223 */ /* 0x042fe20000000009 */
[C---:B------:R-:W-:Y:S01]  /*3c10*/  FFMA R50, R4.reuse, R73, R50 ;  /* 0x0000004904327223 */ /* 0x040fe20000000032 */
[C---:B0-----:R-:W-:Y:S01]  /*3c20*/  FFMA R51, R4.reuse, R29, R51 ;  /* 0x0000001d04337223 */ /* 0x041fe20000000033 */
[----:B--2---:R-:W-:Y:S01]  /*3c30*/  FFMA R20, R4, R69, R20 ;  /* 0x0000004504147223 */ /* 0x004fe20000000014 */
        /* <DEDUP_REMOVED lines=8> */
[----:B------:R-:W0:Y:S01]  /*3cc0*/  LDS.128 R16, [UR7+0xc50] ;  /* 0x000c5007ff107984 */ /* 0x000e220008000c00 */
[CC--:B------:R-:W-:Y:S01]  /*3cd0*/  FFMA R8, R82.reuse, R7.reuse, R8 ;  /* 0x0000000752087223 */ /* 0x0c0fe20000000008 */
[-C--:B------:R-:W-:Y:S01]  /*3ce0*/  FFMA R87, R73, R7.reuse, R87 ;  /* 0x0000000749577223 */ /* 0x080fe20000000057 */
[-C--:B------:R-:W-:Y:S01]  /*3cf0*/  FFMA R88, R29, R7.reuse, R88 ;  /* 0x000000071d587223 */ /* 0x080fe20000000058 */
[----:B------:R-:W-:Y:S01]  /*3d00*/  FFMA R10, R69, R7, R10 ;  /* 0x00000007450a7223 */ /* 0x000fe2000000000a */
[----:B------:R-:W-:Y:S04]  /*3d10*/  LDS R90, [R39+UR5+0x2c00] ;  /* 0x002c0005275a7984 */ /* 0x000fe80008000800 */
[----:B------:R-:W1:Y:S01]  /*3d20*/  LDS.128 R4, [UR7+0xc60] ;  /* 0x000c6007ff047984 */ /* 0x000e620008000c00 */
[CC--:B---3--:R-:W-:Y:S01]  /*3d30*/  FFMA R23, R82.reuse, R12.reuse, R23 ;  /* 0x0000000c52177223 */ /* 0x0c8fe20000000017 */
[-C--:B------:R-:W-:Y:S01]  /*3d40*/  FFMA R89, R73, R12.reuse, R89 ;  /* 0x0000000c49597223 */ /* 0x080fe20000000059 */
[-C--:B------:R-:W-:Y:S01]  /*3d50*/  FFMA R11, R29, R12.reuse, R11 ;  /* 0x0000000c1d0b7223 */ /* 0x080fe2000000000b */
[----:B------:R-:W2:Y:S01]  /*3d60*/  LDS R84, [R39+UR5+0x2c80] ;  /* 0x002c800527547984 */ /* 0x000ea20008000800 */
[----:B------:R-:W-:Y:S01]  /*3d70*/  FFMA R33, R69, R12, R33 ;  /* 0x0000000c45217223 */ /* 0x000fe20000000021 */
[CC--:B------:R-:W-:Y:S01]  /*3d80*/  FFMA R36, R82.reuse, R13.reuse, R36 ;  /* 0x0000000d52247223 */ /* 0x0c0fe20000000024 */
[-C--:B------:R-:W-:Y:S01]  /*3d90*/  FFMA R35, R73, R13.reuse, R35 ;  /* 0x0000000d49237223 */ /* 0x080fe20000000023 */
[----:B------:R-:W3:Y:S01]  /*3da0*/  LDS R65, [R39+UR5+0x2e00] ;  /* 0x002e000527417984 */ /* 0x000ee20008000800 */
[-C--:B------:R-:W-:Y:S01]  /*3db0*/  FFMA R34, R29, R13.reuse, R34 ;  /* 0x0000000d1d227223 */ /* 0x080fe20000000022 */
[----:B------:R-:W-:Y:S01]  /*3dc0*/  FFMA R37, R69, R13, R37 ;  /* 0x0000000d45257223 */ /* 0x000fe20000000025 */
[CC--:B------:R-:W-:Y:S01]  /*3dd0*/  FFMA R43, R82.reuse, R14.reuse, R43 ;  /* 0x0000000e522b7223 */ /* 0x0c0fe2000000002b */
[----:B------:R-:W5:Y:S01]  /*3de0*/  LDS R61, [R39+UR5+0x2e80] ;  /* 0x002e8005273d7984 */ /* 0x000f620008000800 */
[-C--:B------:R-:W-:Y:S01]  /*3df0*/  FFMA R57, R73, R14.reuse, R57 ;  /* 0x0000000e49397223 */ /* 0x080fe20000000039 */
[-C--:B------:R-:W-:Y:S01]  /*3e00*/  FFMA R54, R29, R14.reuse, R54 ;  /* 0x0000000e1d367223 */ /* 0x080fe20000000036 */
[----:B------:R-:W-:Y:S01]  /*3e10*/  FFMA R47, R69, R14, R47 ;  /* 0x0000000e452f7223 */ /* 0x000fe2000000002f */
[CC--:B------:R-:W-:Y:S01]  /*3e20*/  FFMA R45, R82.reuse, R15.reuse, R45 ;  /* 0x0000000f522d7223 */ /* 0x0c0fe2000000002d */
[-C--:B------:R-:W-:Y:S01]  /*3e30*/  FFMA R56, R73, R15.reuse, R56 ;  /* 0x0000000f49387223 */ /* 0x080fe20000000038 */
[-C--:B------:R-:W-:Y:S01]  /*3e40*/  FFMA R49, R29, R15.reuse, R49 ;  /* 0x0000000f1d317223 */ /* 0x080fe20000000031 */
[----:B------:R-:W-:Y:S01]  /*3e50*/  FFMA R46, R69, R15, R46 ;  /* 0x0000000f452e7223 */ /* 0x000fe2000000002e */
[CC--:B----4-:R-:W-:Y:S01]  /*3e60*/  FFMA R44, R82.reuse, R24.reuse, R44 ;  /* 0x00000018522c7223 */ /* 0x0d0fe2000000002c */
        /* <DEDUP_REMOVED lines=15> */
[----:B------:R-:W4:Y:S01]  /*3f60*/  LDS.128 R12, [UR7+0xd60] ;  /* 0x000d6007ff0c7984 */ /* 0x000f220008000c00 */
[CC--:B0-----:R-:W-:Y:S01]  /*3f70*/  FFMA R72, R82.reuse, R16.reuse, R72 ;  /* 0x0000001052487223 */ /* 0x0c1fe20000000048 */
[-C--:B------:R-:W-:Y:S01]  /*3f80*/  FFMA R71, R73, R16.reuse, R71 ;  /* 0x0000001049477223 */ /* 0x080fe20000000047 */
[-C--:B------:R-:W-:Y:S01]  /*3f90*/  FFMA R70, R29, R16.reuse, R70 ;  /* 0x000000101d467223 */ /* 0x080fe20000000046 */
[----:B------:R-:W0:Y:S01]  /*3fa0*/  LDS.128 R24, [UR7+0xc70] ;  /* 0x000c7007ff187984 */ /* 0x000e220008000c00 */
        /* <DEDUP_REMOVED lines=14> */
[C---:B--2---:R-:W-:Y:S01]  /*4090*/  FFMA R50, R4.reuse, R84, R50 ;  /* 0x0000005404327223 */ /* 0x044fe20000000032 */
[C---:B---3--:R-:W-:Y:S01]  /*40a0*/  FFMA R51, R4.reuse, R65, R51 ;  /* 0x0000004104337223 */ /* 0x048fe20000000033 */
[----:B-----5:R-:W-:Y:S01]  /*40b0*/  FFMA R20, R4, R61, R20 ;  /* 0x0000003d04147223 */ /* 0x020fe20000000014 */
        /* <DEDUP_REMOVED lines=8> */
[----:B------:R-:W1:Y:S01]  /*4140*/  LDS.128 R16, [UR7+0xd70] ;  /* 0x000d7007ff107984 */ /* 0x000e620008000c00 */
[-C--:B------:R-:W-:Y:S01]  /*4150*/  FFMA R8, R90, R7.reuse, R8 ;  /* 0x000000075a087223 */ /* 0x080fe20000000008 */
[-C--:B------:R-:W-:Y:S01]  /*4160*/  FFMA R87, R84, R7.reuse, R87 ;  /* 0x0000000754577223 */ /* 0x080fe20000000057 */
[-C--:B------:R-:W-:Y:S01]  /*4170*/  FFMA R88, R65, R7.reuse, R88 ;  /* 0x0000000741587223 */ /* 0x080fe20000000058 */
[----:B------:R-:W-:Y:S01]  /*4180*/  FFMA R10, R61, R7, R10 ;  /* 0x000000073d0a7223 */ /* 0x000fe2000000000a */
[----:B------:R-:W-:Y:S04]  /*4190*/  LDS R82, [R39+UR5+0x3000] ;  /* 0x0030000527527984 */ /* 0x000fe80008000800 */
[----:B------:R-:W2:Y:S01]  /*41a0*/  LDS.128 R4, [UR7+0xd80] ;  /* 0x000d8007ff047984 */ /* 0x000ea20008000c00 */
[-C--:B----4-:R-:W-:Y:S01]  /*41b0*/  FFMA R23, R90, R12.reuse, R23 ;  /* 0x0000000c5a177223 */ /* 0x090fe20000000017 */
[-C--:B------:R-:W-:Y:S01]  /*41c0*/  FFMA R89, R84, R12.reuse, R89 ;  /* 0x0000000c54597223 */ /* 0x080fe20000000059 */
[-C--:B------:R-:W-:Y:S01]  /*41d0*/  FFMA R11, R65, R12.reuse, R11 ;  /* 0x0000000c410b7223 */ /* 0x080fe2000000000b */
[----:B------:R-:W3:Y:S01]  /*41e0*/  LDS R73, [R39+UR5+0x3080] ;  /* 0x0030800527497984 */ /* 0x000ee20008000800 */
[----:B------:R-:W-:Y:S01]  /*41f0*/  FFMA R33, R61, R12, R33 ;  /* 0x0000000c3d217223 */ /* 0x000fe20000000021 */
[-C--:B------:R-:W-:Y:S01]  /*4200*/  FFMA R36, R90, R13.reuse, R36 ;  /* 0x0000000d5a247223 */ /* 0x080fe20000000024 */
[-C--:B------:R-:W-:Y:S01]  /*4210*/  FFMA R35, R84, R13.reuse, R35 ;  /* 0x0000000d54237223 */ /* 0x080fe20000000023 */
[----:B------:R-:W4:Y:S01]  /*4220*/  LDS R29, [R39+UR5+0x3200] ;  /* 0x00320005271d7984 */ /* 0x000f220008000800 */
[-C--:B------:R-:W-:Y:S01]  /*4230*/  FFMA R34, R65, R13.reuse, R34 ;  /* 0x0000000d41227223 */ /* 0x080fe20000000022 */
[----:B------:R-:W-:Y:S01]  /*4240*/  FFMA R37, R61, R13, R37 ;  /* 0x0000000d3d257223 */ /* 0x000fe20000000025 */
[-C--:B------:R-:W-:Y:S01]  /*4250*/  FFMA R43, R90, R14.reuse, R43 ;  /* 0x0000000e5a2b7223 */ /* 0x080fe2000000002b */
[----:B------:R-:W5:Y:S01]  /*4260*/  LDS R69, [R39+UR5+0x3280] ;  /* 0x0032800527457984 */ /* 0x000f620008000800 */
        /* <DEDUP_REMOVED lines=23> */
[----:B------:R-:W0:Y:S01]  /*43e0*/  LDS.128 R12, [UR7+0xe80] ;  /* 0x000e8007ff0c7984 */ /* 0x000e220008000c00 */
[-C--:B-1----:R-:W-:Y:S01]  /*43f0*/  FFMA R72, R90, R16.reuse, R72 ;  /* 0x000000105a487223 */ /* 0x082fe20000000048 */
[-C--:B------:R-:W-:Y:S01]  /*4400*/  FFMA R71, R84, R16.reuse, R71 ;  /* 0x0000001054477223 */ /* 0x080fe20000000047 */
[-C--:B------:R-:W-:Y:S01]  /*4410*/  FFMA R70, R65, R16.reuse, R70 ;  /* 0x0000001041467223 */ /* 0x080fe20000000046 */
[----:B------:R-:W1:Y:S01]  /*4420*/  LDS.128 R24, [UR7+0xd90] ;  /* 0x000d9007ff187984 */ /* 0x000e620008000c00 */
        /* <DEDUP_REMOVED lines=9> */
[C---:B--2---:R-:W-:Y:S01]  /*44c0*/  FFMA R16, R4.reuse, R82, R9 ;  /* 0x0000005204107223 */ /* 0x044fe20000000009 */
[C---:B---3--:R-:W-:Y:S01]  /*44d0*/  FFMA R50, R4.reuse, R73, R50 ;  /* 0x0000004904327223 */ /* 0x048fe20000000032 */
[C---:B----4-:R-:W-:Y:S01]  /*44e0*/  FFMA R51, R4.reuse, R29, R51 ;  /* 0x0000001d04337223 */ /* 0x050fe20000000033 */
[----:B-----5:R-:W-:Y:S01]  /*44f0*/  FFMA R20, R4, R69, R20 ;  /* 0x0000004504147223 */ /* 0x020fe20000000014 */
        /* <DEDUP_REMOVED lines=13> */
[----:B------:R-:W2:Y:S01]  /*45d0*/  LDS.128 R4, [UR7+0xe90] ;  /* 0x000e9007ff047984 */ /* 0x000ea20008000c00 */
[-C--:B------:R-:W-:Y:S01]  /*45e0*/  FFMA R41, R84, R19.reuse, R41 ;  /* 0x0000001354297223 */ /* 0x080fe20000000029 */
[-C--:B------:R-:W-:Y:S01]  /*45f0*/  FFMA R40, R65, R19.reuse, R40 ;  /* 0x0000001341287223 */ /* 0x080fe20000000028 */
[----:B------:R-:W-:Y:S01]  /*4600*/  FFMA R38, R61, R19, R38 ;  /* 0x000000133d267223 */ /* 0x000fe20000000026 */
[----:B------:R-:W-:Y:S04]  /*4610*/  LDS R90, [R39+UR5+0x3400] ;  /* 0x00340005275a7984 */ /* 0x000fe80008000800 */
[----:B------:R-:W-:Y:S01]  /*4620*/  LDS R84, [R39+UR5+0x3480] ;  /* 0x0034800527547984 */ /* 0x000fe20008000800 */
[CC--:B0-----:R-:W-:Y:S01]  /*4630*/  FFMA R23, R82.reuse, R12.reuse, R23 ;  /* 0x0000000c52177223 */ /* 0x0c1fe20000000017 */
        /* <DEDUP_REMOVED lines=15> */
[CC--:B-1----:R-:W-:Y:S01]  /*4730*/  FFMA R44, R82.reuse, R24.reuse, R44 ;  /* 0x00000018522c7223 */ /* 0x0c2fe2000000002c */
        /* <DEDUP_REMOVED lines=15> */
[----:B------:R-:W-:Y:S01]  /*4830*/  LDS R65, [R39+UR5+0x3600] ;  /* 0x0036000527417984 */ /* 0x000fe20008000800 */
[CC--:B--2---:R-:W-:Y:S01]  /*4840*/  FFMA R72, R82.reuse, R4.reuse, R72 ;  /* 0x0000000452487223 */ /* 0x0c4fe20000000048 */
[-C--:B------:R-:W-:Y:S01]  /*4850*/  FFMA R71, R73, R4.reuse, R71 ;  /* 0x0000000449477223 */ /* 0x080fe20000000047 */
[-C--:B------:R-:W-:Y:S01]  /*4860*/  FFMA R70, R29, R4.reuse, R70 ;  /* 0x000000041d467223 */ /* 0x080fe20000000046 */
[----:B------:R-:W-:Y:S01]  /*4870*/  LDS R61, [R39+UR5+0x3680] ;  /* 0x00368005273d7984 */ /* 0x000fe20008000800 */
[----:B------:R-:W-:Y:S01]  /*4880*/  FFMA R77, R69, R4, R77 ;  /* 0x00000004454d7223 */ /* 0x000fe2000000004d */
[CC--:B------:R-:W-:Y:S01]  /*4890*/  FFMA R76, R82.reuse, R5.reuse, R76 ;  /* 0x00000005524c7223 */ /* 0x0c0fe2000000004c */
[-C--:B------:R-:W-:Y:S01]  /*48a0*/  FFMA R75, R73, R5.reuse, R75 ;  /* 0x00000005494b7223 */ /* 0x080fe2000000004b */
[----:B------:R-:W0:Y:S01]  /*48b0*/  LDS.128 R12, [UR7+0xfa0] ;  /* 0x000fa007ff0c7984 */ /* 0x000e220008000c00 */
[-C--:B------:R-:W-:Y:S01]  /*48c0*/  FFMA R74, R29, R5.reuse, R74 ;  /* 0x000000051d4a7223 */ /* 0x080fe2000000004a */
[----:B------:R-:W-:Y:S01]  /*48d0*/  FFMA R81, R69, R5, R81 ;  /* 0x0000000545517223 */ /* 0x000fe20000000051 */
[CC--:B------:R-:W-:Y:S01]  /*48e0*/  FFMA R80, R82.reuse, R6.reuse, R80 ;  /* 0x0000000652507223 */ /* 0x0c0fe20000000050 */
[----:B------:R-:W1:Y:S01]  /*48f0*/  LDS.128 R24, [UR7+0xeb0] ;  /* 0x000eb007ff187984 */ /* 0x000e620008000c00 */
[-C--:B------:R-:W-:Y:S01]  /*4900*/  FFMA R79, R73, R6.reuse, R79 ;  /* 0x00000006494f7223 */ /* 0x080fe2000000004f */
[-C--:B------:R-:W-:Y:S01]  /*4910*/  FFMA R78, R29, R6.reuse, R78 ;  /* 0x000000061d4e7223 */ /* 0x080fe2000000004e */
[----:B------:R-:W-:Y:S01]  /*4920*/  FFMA R85, R69, R6, R85 ;  /* 0x0000000645557223 */ /* 0x000fe20000000055 */
[----:B------:R-:W2:Y:S01]  /*4930*/  LDS.128 R8, [UR7+0xea0] ;  /* 0x000ea007ff087984 */ /* 0x000ea20008000c00 */
[-C--:B------:R-:W-:Y:S01]  /*4940*/  FFMA R42, R82, R7.reuse, R42 ;  /* 0x00000007522a7223 */ /* 0x080fe2000000002a */
[-C--:B------:R-:W-:Y:S01]  /*4950*/  FFMA R41, R73, R7.reuse, R41 ;  /* 0x0000000749297223 */ /* 0x080fe20000000029 */
[-C--:B------:R-:W-:Y:S01]  /*4960*/  FFMA R40, R29, R7.reuse, R40 ;  /* 0x000000071d287223 */ /* 0x080fe20000000028 */
[----:B------:R-:W-:Y:S01]  /*4970*/  FFMA R38, R69, R7, R38 ;  /* 0x0000000745267223 */ /* 0x000fe20000000026 */
[----:B------:R-:W-:Y:S04]  /*4980*/  LDS R73, [R39+UR5+0x3800] ;  /* 0x0038000527497984 */ /* 0x000fe80008000800 */
[----:B------:R-:W3:Y:S04]  /*4990*/  LDS.128 R4, [UR7+0xfb0] ;  /* 0x000fb007ff047984 */ /* 0x000ee80008000c00 */
[----:B------:R-:W-:Y:S04]  /*49a0*/  LDS R69, [R39+UR5+0x3880] ;  /* 0x0038800527457984 */ /* 0x000fe80008000800 */
[----:B------:R-:W-:Y:S01]  /*49b0*/  LDS R29, [R39+UR5+0x3a00] ;  /* 0x003a0005271d7984 */ /* 0x000fe20008000800 */
        /* <DEDUP_REMOVED lines=15> */
[C---:B------:R-:W-:Y:S01]  /*4ab0*/  FFMA R46, R61.reuse, R15, R46 ;  /* 0x0000000f3d2e7223 */ /* 0x040fe2000000002e */
[----:B-1----:R-:W-:Y:S01]  /*4ac0*/  FFMA R82, R61, R24, R28 ;  /* 0x000000183d527223 */ /* 0x002fe2000000001c */
[C---:B--2---:R-:W-:Y:S01]  /*4ad0*/  FFMA R16, R8.reuse, R90, R16 ;  /* 0x0000005a08107223 */ /* 0x044fe20000000010 */
        /* <DEDUP_REMOVED lines=15> */
[----:B------:R-:W-:Y:S01]  /*4bd0*/  LDS R28, [R39+UR5+0x3a80] ;  /* 0x003a8005271c7984 */ /* 0x000fe20008000800 */
[-C--:B---3--:R-:W-:Y:S01]  /*4be0*/  FFMA R72, R90, R4.reuse, R72 ;  /* 0x000000045a487223 */ /* 0x088fe20000000048 */
[-C--:B------:R-:W-:Y:S01]  /*4bf0*/  FFMA R71, R84, R4.reuse, R71 ;  /* 0x0000000454477223 */ /* 0x080fe20000000047 */
[-C--:B------:R-:W-:Y:S01]  /*4c00*/  FFMA R70, R65, R4.reuse, R70 ;  /* 0x0000000441467223 */ /* 0x080fe20000000046 */
[----:B------:R-:W0:Y:S01]  /*4c10*/  LDS.128 R12, [UR7+0x10c0] ;  /* 0x0010c007ff0c7984 */ /* 0x000e220008000c00 */
[----:B------:R-:W-:Y:S01]  /*4c20*/  FFMA R77, R61, R4, R77 ;  /* 0x000000043d4d7223 */ /* 0x000fe2000000004d */
[-C--:B------:R-:W-:Y:S01]  /*4c30*/  FFMA R76, R90, R5.reuse, R76 ;  /* 0x000000055a4c7223 */ /* 0x080fe2000000004c */
[-C--:B------:R-:W-:Y:S01]  /*4c40*/  FFMA R75, R84, R5.reuse, R75 ;  /* 0x00000005544b7223 */ /* 0x080fe2000000004b */
[----:B------:R-:W1:Y:S01]  /*4c50*/  LDS.128 R8, [UR7+0xfc0] ;  /* 0x000fc007ff087984 */ /* 0x000e620008000c00 */
        /* <DEDUP_REMOVED lines=26> */
[----:B------:R-:W3:Y:S01]  /*4e00*/  LDS.128 R24, [UR7+0x10d0] ;  /* 0x0010d007ff187984 */ /* 0x000ee20008000c00 */
[-C--:B0-----:R-:W-:Y:S01]  /*4e10*/  FFMA R23, R73, R12.reuse, R23 ;  /* 0x0000000c49177223 */ /* 0x081fe20000000017 */
[-C--:B------:R-:W-:Y:S01]  /*4e20*/  FFMA R89, R69, R12.reuse, R89 ;  /* 0x0000000c45597223 */ /* 0x080fe20000000059 */
[-C--:B------:R-:W-:Y:S01]  /*4e30*/  FFMA R19, R29, R12.reuse, R19 ;  /* 0x0000000c1d137223 */ /* 0x080fe20000000013 */
[C---:B------:R-:W-:Y:S01]  /*4e40*/  FFMA R33, R28.reuse, R12, R33 ;  /* 0x0000000c1c217223 */ /* 0x040fe20000000021 */
[-C--:B------:R-:W-:Y:S01]  /*4e50*/  FFMA R36, R73, R13.reuse, R36 ;  /* 0x0000000d49247223 */ /* 0x080fe20000000024 */
[-C--:B------:R-:W-:Y:S01]  /*4e60*/  FFMA R35, R69, R13.reuse, R35 ;  /* 0x0000000d45237223 */ /* 0x080fe20000000023 */
[-C--:B------:R-:W-:Y:S01]  /*4e70*/  FFMA R34, R29, R13.reuse, R34 ;  /* 0x0000000d1d227223 */ /* 0x080fe20000000022 */
[C---:B------:R-:W-:Y:S01]  /*4e80*/  FFMA R37, R28.reuse, R13, R37 ;  /* 0x0000000d1c257223 */ /* 0x040fe20000000025 */
[-C--:B------:R-:W-:Y:S01]  /*4e90*/  FFMA R43, R73, R14.reuse, R43 ;  /* 0x0000000e492b7223 */ /* 0x080fe2000000002b */
[-C--:B------:R-:W-:Y:S01]  /*4ea0*/  FFMA R57, R69, R14.reuse, R57 ;  /* 0x0000000e45397223 */ /* 0x080fe20000000039 */
[-C--:B------:R-:W-:Y:S01]  /*4eb0*/  FFMA R54, R29, R14.reuse, R54 ;  /* 0x0000000e1d367223 */ /* 0x080fe20000000036 */
[----:B------:R-:W-:Y:S01]  /*4ec0*/  FFMA R47, R28, R14, R47 ;  /* 0x0000000e1c2f7223 */ /* 0x000fe2000000002f */
[C---:B-1----:R-:W-:Y:S01]  /*4ed0*/  FFMA R16, R8.reuse, R73, R16 ;  /* 0x0000004908107223 */ /* 0x042fe20000000010 */
[C---:B------:R-:W-:Y:S01]  /*4ee0*/  FFMA R50, R8.reuse, R69, R50 ;  /* 0x0000004508327223 */ /* 0x040fe20000000032 */
[C---:B------:R-:W-:Y:S01]  /*4ef0*/  FFMA R51, R8.reuse, R29, R51 ;  /* 0x0000001d08337223 */ /* 0x040fe20000000033 */
[----:B------:R-:W-:Y:S01]  /*4f00*/  FFMA R20, R8, R28, R20 ;  /* 0x0000001c08147223 */ /* 0x000fe20000000014 */
[-C--:B------:R-:W-:Y:S01]  /*4f10*/  FFMA R52, R73, R9.reuse, R52 ;  /* 0x0000000949347223 */ /* 0x080fe20000000034 */
        /* <DEDUP_REMOVED lines=11> */
[----:B------:R-:W-:Y:S01]  /*4fd0*/  LDS R14, [R39+UR5+0x3c00] ;  /* 0x003c0005270e7984 */ /* 0x000fe20008000800 */
[-C--:B--2---:R-:W-:Y:S01]  /*4fe0*/  FFMA R44, R73, R4.reuse, R44 ;  /* 0x00000004492c7223 */ /* 0x084fe2000000002c */
[-C--:B------:R-:W-:Y:S01]  /*4ff0*/  FFMA R55, R69, R4.reuse, R55 ;  /* 0x0000000445377223 */ /* 0x080fe20000000037 */
[-C--:B------:R-:W-:Y:S01]  /*5000*/  FFMA R48, R29, R4.reuse, R48 ;  /* 0x000000041d307223 */ /* 0x080fe20000000030 */
[----:B------:R-:W-:Y:S01]  /*5010*/  LDS R13, [R39+UR5+0x3c80] ;  /* 0x003c8005270d7984 */ /* 0x000fe20008000800 */
[C---:B------:R-:W-:Y:S01]  /*5020*/  FFMA R82, R28.reuse, R4, R82 ;  /* 0x000000041c527223 */ /* 0x040fe20000000052 */
[-C--:B------:R-:W-:Y:S01]  /*5030*/  FFMA R60, R73, R5.reuse, R60 ;  /* 0x00000005493c7223 */ /* 0x080fe2000000003c */
[-C--:B------:R-:W-:Y:S01]  /*5040*/  FFMA R59, R69, R5.reuse, R59 ;  /* 0x00000005453b7223 */ /* 0x080fe2000000003b */
[----:B------:R-:W-:Y:S01]  /*5050*/  LDS R12, [R39+UR5+0x3e00] ;  /* 0x003e0005270c7984 */ /* 0x000fe20008000800 */
[-C--:B------:R-:W-:Y:S01]  /*5060*/  FFMA R58, R29, R5.reuse, R58 ;  /* 0x000000051d3a7223 */ /* 0x080fe2000000003a */
[C---:B------:R-:W-:Y:S01]  /*5070*/  FFMA R83, R28.reuse, R5, R83 ;  /* 0x000000051c537223 */ /* 0x040fe20000000053 */
[-C--:B------:R-:W-:Y:S01]  /*5080*/  FFMA R64, R73, R6.reuse, R64 ;  /* 0x0000000649407223 */ /* 0x080fe20000000040 */
[----:B------:R-:W0:Y:S01]  /*5090*/  LDS.128 R8, [UR7+0x10e0] ;  /* 0x0010e007ff087984 */ /* 0x000e220008000c00 */
[-C--:B------:R-:W-:Y:S01]  /*50a0*/  FFMA R63, R69, R6.reuse, R63 ;  /* 0x00000006453f7223 */ /* 0x080fe2000000003f */
[-C--:B------:R-:W-:Y:S01]  /*50b0*/  FFMA R62, R29, R6.reuse, R62 ;  /* 0x000000061d3e7223 */ /* 0x080fe2000000003e */
[C---:B------:R-:W-:Y:S01]  /*50c0*/  FFMA R30, R28.reuse, R6, R30 ;  /* 0x000000061c1e7223 */ /* 0x040fe2000000001e */
[----:B------:R-:W1:Y:S01]  /*50d0*/  LDS R39, [R39+UR5+0x3e80] ;  /* 0x003e800527277984 */ /* 0x000e620008000800 */
[----:B------:R-:W2:Y:S01]  /*50e0*/  S2UR UR5, SR_CTAID.X ;  /* 0x00000000000579c3 */ /* 0x000ea20000002500 */
[-C--:B------:R-:W-:Y:S01]  /*50f0*/  FFMA R68, R73, R7.reuse, R68 ;  /* 0x0000000749447223 */ /* 0x080fe20000000044 */
[-C--:B------:R-:W-:Y:S01]  /*5100*/  FFMA R67, R69, R7.reuse, R67 ;  /* 0x0000000745437223 */ /* 0x080fe20000000043 */
[-C--:B------:R-:W-:Y:S01]  /*5110*/  FFMA R66, R29, R7.reuse, R66 ;  /* 0x000000071d427223 */ /* 0x080fe20000000042 */
[C---:B------:R-:W-:Y:S01]  /*5120*/  FFMA R31, R28.reuse, R7, R31 ;  /* 0x000000071c1f7223 */ /* 0x040fe2000000001f */
[-C--:B---3--:R-:W-:Y:S01]  /*5130*/  FFMA R72, R73, R24.reuse, R72 ;  /* 0x0000001849487223 */ /* 0x088fe20000000048 */
[----:B------:R-:W3:Y:S01]  /*5140*/  LDS.128 R4, [UR7+0x11e0] ;  /* 0x0011e007ff047984 */ /* 0x000ee20008000c00 */
        /* <DEDUP_REMOVED lines=8> */
[----:B------:R-:W4:Y:S01]  /*51d0*/  LDC.64 R24, c[0x0][0x390] ;  /* 0x0000e400ff187b82 */ /* 0x000f220000000a00 */
[-C--:B------:R-:W-:Y:S01]  /*51e0*/  FFMA R49, R29, R15.reuse, R49 ;  /* 0x0000000f1d317223 */ /* 0x080fe20000000031 */
[-C--:B------:R-:W-:Y:S01]  /*51f0*/  FFMA R80, R73, R26.reuse, R80 ;  /* 0x0000001a49507223 */ /* 0x080fe20000000050 */
[-C--:B------:R-:W-:Y:S01]  /*5200*/  FFMA R79, R69, R26.reuse, R79 ;  /* 0x0000001a454f7223 */ /* 0x080fe2000000004f */
[-C--:B------:R-:W-:Y:S01]  /*5210*/  FFMA R78, R29, R26.reuse, R78 ;  /* 0x0000001a1d4e7223 */ /* 0x080fe2000000004e */
[C---:B------:R-:W-:Y:S01]  /*5220*/  FFMA R85, R28.reuse, R26, R85 ;  /* 0x0000001a1c557223 */ /* 0x040fe20000000055 */
[-C--:B------:R-:W-:Y:S01]  /*5230*/  FFMA R56, R69, R15.reuse, R56 ;  /* 0x0000000f45387223 */ /* 0x080fe20000000038 */
[C---:B------:R-:W-:Y:S01]  /*5240*/  FFMA R46, R28.reuse, R15, R46 ;  /* 0x0000000f1c2e7223 */ /* 0x040fe2000000002e */
[-C--:B------:R-:W-:Y:S01]  /*5250*/  FFMA R73, R73, R27.reuse, R42 ;  /* 0x0000001b49497223 */ /* 0x080fe2000000002a */
[----:B--2---:R-:W-:Y:S01]  /*5260*/  USHF.L.U32 UR5, UR5, 0xe, URZ ;  /* 0x0000000e05057899 */ /* 0x004fe200080006ff */
[-C--:B------:R-:W-:Y:S01]  /*5270*/  FFMA R26, R69, R27.reuse, R41 ;  /* 0x0000001b451a7223 */ /* 0x080fe20000000029 */
[-C--:B------:R-:W-:Y:S01]  /*5280*/  FFMA R29, R29, R27.reuse, R40 ;  /* 0x0000001b1d1d7223 */ /* 0x080fe20000000028 */
[----:B------:R-:W-:-:S03]  /*5290*/  FFMA R38, R28, R27, R38 ;  /* 0x0000001b1c267223 */ /* 0x000fc60000000026 */
[----:B------:R-:W-:Y:S01]  /*52a0*/  LOP3.LUT R0, R0, UR5, RZ, 0xfc, !PT ;  /* 0x0000000500007c12 */ /* 0x000fe2000f8efcff */
[-C--:B0-----:R-:W-:Y:S01]  /*52b0*/  FFMA R61, R14, R9.reuse, R52 ;  /* 0x000000090e3d7223 */ /* 0x081fe20000000034 */
[-C--:B------:R-:W-:Y:S01]  /*52c0*/  FFMA R53, R13, R9.reuse, R53 ;  /* 0x000000090d357223 */ /* 0x080fe20000000035 */
[-C--:B------:R-:W-:Y:S01]  /*52d0*/  FFMA R65, R12, R9.reuse, R86 ;  /* 0x000000090c417223 */ /* 0x080fe20000000056 */
[----:B------:R-:W-:Y:S01]  /*52e0*/  FFMA R15, R8, R14, R16 ;  /* 0x0000000e080f7223 */ /* 0x000fe20000000010 */
[----:B-1----:R-:W-:Y:S01]  /*52f0*/  FFMA R21, R39, R9, R21 ;  /* 0x0000000927157223 */ /* 0x002fe20000000015 */
[----:B------:R-:W-:Y:S01]  /*5300*/  IADD3 R9, PT, PT, R0, UR4, RZ ;  /* 0x0000000400097c10 */ /* 0x000fe2000fffe0ff */
[C---:B------:R-:W-:Y:S01]  /*5310*/  FFMA R27, R8.reuse, R13, R50 ;  /* 0x0000000d081b7223 */ /* 0x040fe20000000032 */
[C---:B------:R-:W-:Y:S01]  /*5320*/  FFMA R51, R8.reuse, R12, R51 ;  /* 0x0000000c08337223 */ /* 0x040fe20000000033 */
[----:B------:R-:W-:Y:S01]  /*5330*/  FFMA R41, R8, R39, R20 ;  /* 0x0000002708297223 */ /* 0x000fe20000000014 */
[-C--:B------:R-:W-:Y:S01]  /*5340*/  FFMA R69, R14, R10.reuse, R32 ;  /* 0x0000000a0e457223 */ /* 0x080fe20000000020 */
[-C--:B------:R-:W-:Y:S01]  /*5350*/  FFMA R3, R13, R10.reuse, R3 ;  /* 0x0000000a0d037223 */ /* 0x080fe20000000003 */
[-C--:B------:R-:W-:Y:S01]  /*5360*/  FFMA R91, R12, R10.reuse, R2 ;  /* 0x0000000a0c5b7223 */ /* 0x080fe20000000002 */
[----:B------:R-:W-:Y:S01]  /*5370*/  FFMA R93, R39, R10, R22 ;  /* 0x0000000a275d7223 */ /* 0x000fe20000000016 */
[----:B----4-:R-:W-:-:S04]  /*5380*/  IMAD.WIDE.U32 R24, R9, 0x4, R24 ;  /* 0x0000000409187825 */ /* 0x010fc800078e0018 */
[-C--:B------:R-:W-:Y:S01]  /*5390*/  FFMA R17, R14, R11.reuse, R17 ;  /* 0x0000000b0e117223 */ /* 0x080fe20000000011 */
[-C--:B------:R-:W-:Y:S01]  /*53a0*/  FFMA R87, R13, R11.reuse, R87 ;  /* 0x0000000b0d577223 */ /* 0x080fe20000000057 */
[-C--:B------:R-:W-:Y:S01]  /*53b0*/  FFMA R95, R12, R11.reuse, R88 ;  /* 0x0000000b0c5f7223 */ /* 0x080fe20000000058 */
[----:B------:R-:W-:Y:S01]  /*53c0*/  FFMA R97, R39, R11, R18 ;  /* 0x0000000b27617223 */ /* 0x000fe20000000012 */
[----:B------:R0:W-:Y:S01]  /*53d0*/  STG.E desc[UR8][R24.64], R15 ;  /* 0x0000000f18007986 */ /* 0x0001e2000c101908 */
[-C--:B---3--:R-:W-:Y:S01]  /*53e0*/  FFMA R23, R14, R4.reuse, R23 ;  /* 0x000000040e177223 */ /* 0x088fe20000000017 */
[-C--:B------:R-:W-:Y:S01]  /*53f0*/  FFMA R89, R13, R4.reuse, R89 ;  /* 0x000000040d597223 */ /* 0x080fe20000000059 */
[-C--:B------:R-:W-:Y:S01]  /*5400*/  FFMA R19, R12, R4.reuse, R19 ;  /* 0x000000040c137223 */ /* 0x080fe20000000013 */
[----:B------:R-:W1:Y:S01]  /*5410*/  LDS.128 R8, [UR7+0x10f0] ;  /* 0x0010f007ff087984 */ /* 0x000e620008000c00 */
[----:B------:R-:W-:Y:S01]  /*5420*/  FFMA R33, R39, R4, R33 ;  /* 0x0000000427217223 */ /* 0x000fe20000000021 */
[-C--:B------:R-:W-:Y:S01]  /*5430*/  FFMA R35, R13, R5.reuse, R35 ;  /* 0x000000050d237223 */ /* 0x080fe20000000023 */
[-C--:B------:R-:W-:Y:S01]  /*5440*/  FFMA R37, R39, R5.reuse, R37 ;  /* 0x0000000527257223 */ /* 0x080fe20000000025 */
[----:B------:R2:W-:Y:S01]  /*5450*/  STG.E desc[UR8][R24.64+0x100], R27 ;  /* 0x0001001b18007986 */ /* 0x0005e2000c101908 */
[-C--:B------:R-:W-:Y:S01]  /*5460*/  FFMA R43, R14, R6.reuse, R43 ;  /* 0x000000060e2b7223 */ /* 0x080fe2000000002b */
[-C--:B------:R-:W-:Y:S01]  /*5470*/  FFMA R57, R13, R6.reuse, R57 ;  /* 0x000000060d397223 */ /* 0x080fe20000000039 */
[C---:B------:R-:W-:Y:S01]  /*5480*/  FFMA R47, R39.reuse, R6, R47 ;  /* 0x00000006272f7223 */ /* 0x040fe2000000002f */
[----:B------:R3:W-:Y:S01]  /*5490*/  STG.E desc[UR8][R24.64+0x1300], R21 ;  /* 0x0013001518007986 */ /* 0x0007e2000c101908 */
[----:B0-----:R-:W-:Y:S01]  /*54a0*/  FFMA R15, R12, R5, R34 ;  /* 0x000000050c0f7223 */ /* 0x001fe20000000022 */
[-C--:B------:R-:W-:Y:S01]  /*54b0*/  FFMA R45, R14, R7.reuse, R45 ;  /* 0x000000070e2d7223 */ /* 0x080fe2000000002d */
[-C--:B------:R-:W-:Y:S01]  /*54c0*/  FFMA R49, R12, R7.reuse, R49 ;  /* 0x000000070c317223 */ /* 0x080fe20000000031 */
[----:B------:R0:W-:Y:S04]  /*54d0*/  STG.E desc[UR8][R24.64+0x2100], R3 ;  /* 0x0021000318007986 */ /* 0x0001e8000c101908 */
[----:B------:R4:W-:Y:S01]  /*54e0*/  STG.E desc[UR8][R24.64+0x3000], R17 ;  /* 0x0030001118007986 */ /* 0x0009e2000c101908 */
[-C--:B--2---:R-:W-:Y:S01]  /*54f0*/  FFMA R27, R39, R7.reuse, R46 ;  /* 0x00000007271b7223 */ /* 0x084fe2000000002e */
[----:B---3--:R-:W-:-:S02]  /*5500*/  FFMA R21, R13, R7, R56 ;  /* 0x000000070d157223 */ /* 0x008fc40000000038 */
[----:B------:R1:W-:Y:S01]  /*5510*/  STG.E desc[UR8][R24.64+0x4000], R23 ;  /* 0x0040001718007986 */ /* 0x0003e2000c101908 */
[----:B0-----:R-:W-:-:S03]  /*5520*/  FFMA R3, R14, R5, R36 ;  /* 0x000000050e037223 */ /* 0x001fc60000000024 */
[----:B------:R0:W-:Y:S01]  /*5530*/  STG.E desc[UR8][R24.64+0x5200], R15 ;  /* 0x0052000f18007986 */ /* 0x0001e2000c101908 */
[----:B----4-:R-:W-:-:S03]  /*5540*/  FFMA R17, R12, R6, R54 ;  /* 0x000000060c117223 */ /* 0x010fc60000000036 */
[----:B------:R2:W-:Y:S04]  /*5550*/  STG.E desc[UR8][R24.64+0x5000], R3 ;  /* 0x0050000318007986 */ /* 0x0005e8000c101908 */
[----:B------:R-:W3:Y:S04]  /*5560*/  LDS.128 R4, [UR7+0x11f0] ;  /* 0x0011f007ff047984 */ /* 0x000ee80008000c00 */
[----:B------:R4:W-:Y:S01]  /*5570*/  STG.E desc[UR8][R24.64+0x6200], R17 ;  /* 0x0062001118007986 */ /* 0x0009e2000c101908 */
[-C--:B-1----:R-:W-:Y:S01]  /*5580*/  FFMA R23, R14, R9.reuse, R60 ;  /* 0x000000090e177223 */ /* 0x082fe2000000003c */
[-C--:B------:R-:W-:Y:S01]  /*5590*/  FFMA R59, R13, R9.reuse, R59 ;  /* 0x000000090d3b7223 */ /* 0x080fe2000000003b */
[----:B------:R-:W-:Y:S01]  /*55a0*/  FFMA R83, R39, R9, R83 ;  /* 0x0000000927537223 */ /* 0x000fe20000000053 */
[-C--:B0-----:R-:W-:Y:S01]  /*55b0*/  FFMA R15, R12, R8.reuse, R48 ;  /* 0x000000080c0f7223 */ /* 0x081fe20000000030 */
[-C--:B--2---:R-:W-:Y:S01]  /*55c0*/  FFMA R3, R14, R8.reuse, R44 ;  /* 0x000000080e037223 */ /* 0x084fe2000000002c */
[----:B------:R0:W-:Y:S01]  /*55d0*/  STG.E desc[UR8][R24.64+0x4300], R33 ;  /* 0x0043002118007986 */ /* 0x0001e2000c101908 */
[C---:B------:R-:W-:Y:S01]  /*55e0*/  FFMA R55, R13.reuse, R8, R55 ;  /* 0x000000080d377223 */ /* 0x040fe20000000037 */
[CC--:B------:R-:W-:Y:S01]  /*55f0*/  FFMA R63, R13.reuse, R10.reuse, R63 ;  /* 0x0000000a0d3f7223 */ /* 0x0c0fe2000000003f */
[----:B------:R-:W-:Y:S01]  /*5600*/  FFMA R67, R13, R11, R67 ;  /* 0x0000000b0d437223 */ /* 0x000fe20000000043 */
[----:B----4-:R-:W-:Y:S01]  /*5610*/  FFMA R17, R12, R9, R58 ;  /* 0x000000090c117223 */ /* 0x010fe2000000003a */
[----:B------:R-:W-:Y:S01]  /*5620*/  FFMA R9, R14, R10, R64 ;  /* 0x0000000a0e097223 */ /* 0x000fe20000000040 */
[----:B------:R1:W-:Y:S01]  /*5630*/  STG.E desc[UR8][R24.64+0x5100], R35 ;  /* 0x0051002318007986 */ /* 0x0003e2000c101908 */
[----:B------:R-:W-:-:S03]  /*5640*/  FFMA R31, R39, R11, R31 ;  /* 0x0000000b271f7223 */ /* 0x000fc6000000001f */
[----:B------:R-:W-:Y:S01]  /*5650*/  STG.E desc[UR8][R24.64+0x8200], R15 ;  /* 0x0082000f18007986 */ /* 0x000fe2000c101908 */
[----:B0-----:R-:W-:-:S03]  /*5660*/  FFMA R33, R14, R11, R68 ;  /* 0x0000000b0e217223 */ /* 0x001fc60000000044 */
[----:B------:R0:W-:Y:S04]  /*5670*/  STG.E desc[UR8][R24.64+0xa000], R9 ;  /* 0x00a0000918007986 */ /* 0x0001e8000c101908 */
[----:B------:R2:W-:Y:S01]  /*5680*/  STG.E desc[UR8][R24.64+0x4200], R19 ;  /* 0x0042001318007986 */ /* 0x0005e2000c101908 */
[----:B-1----:R-:W-:-:S03]  /*5690*/  FFMA R35, R12, R11, R66 ;  /* 0x0000000b0c237223 */ /* 0x002fc60000000042 */
[----:B------:R1:W-:Y:S04]  /*56a0*/  STG.E desc[UR8][R24.64+0x7100], R21 ;  /* 0x0071001518007986 */ /* 0x0003e8000c101908 */
[----:B------:R4:W-:Y:S01]  /*56b0*/  STG.E desc[UR8][R24.64+0x7300], R27 ;  /* 0x0073001b18007986 */ /* 0x0009e2000c101908 */
[C---:B---3--:R-:W-:Y:S01]  /*56c0*/  FFMA R71, R13.reuse, R4, R71 ;  /* 0x000000040d477223 */ /* 0x048fe20000000047 */
[CC--:B------:R-:W-:Y:S01]  /*56d0*/  FFMA R75, R13.reuse, R5.reuse, R75 ;  /* 0x000000050d4b7223 */ /* 0x0c0fe2000000004b */
[----:B------:R-:W-:Y:S01]  /*56e0*/  FFMA R79, R13, R6, R79 ;  /* 0x000000060d4f7223 */ /* 0x000fe2000000004f */
[----:B------:R3:W-:Y:S01]  /*56f0*/  STG.E desc[UR8][R24.64+0x8000], R3 ;  /* 0x0080000318007986 */ /* 0x0007e2000c101908 */
[-C--:B0-----:R-:W-:Y:S01]  /*5700*/  FFMA R9, R14, R5.reuse, R76 ;  /* 0x000000050e097223 */ /* 0x081fe2000000004c */
[-C--:B------:R-:W-:Y:S01]  /*5710*/  FFMA R15, R12, R5.reuse, R74 ;  /* 0x000000050c0f7223 */ /* 0x080fe2000000004a */
[----:B------:R-:W-:Y:S01]  /*5720*/  FFMA R81, R39, R5, R81 ;  /* 0x0000000527517223 */ /* 0x000fe20000000051 */
[----:B------:R0:W-:Y:S01]  /*5730*/  STG.E desc[UR8][R24.64+0x9200], R17 ;  /* 0x0092001118007986 */ /* 0x0001e2000c101908 */
[-C--:B------:R-:W-:Y:S01]  /*5740*/  FFMA R73, R14, R7.reuse, R73 ;  /* 0x000000070e497223 */ /* 0x080fe20000000049 */
[-C--:B------:R-:W-:Y:S01]  /*5750*/  FFMA R13, R13, R7.reuse, R26 ;  /* 0x000000070d0d7223 */ /* 0x080fe2000000001a */
[CC--:B------:R-:W-:Y:S01]  /*5760*/  FFMA R29, R12.reuse, R7.reuse, R29 ;  /* 0x000000070c1d7223 */ /* 0x0c0fe2000000001d */
[C---:B--2---:R-:W-:Y:S01]  /*5770*/  FFMA R19, R39.reuse, R8, R82 ;  /* 0x0000000827137223 */ /* 0x044fe20000000052 */
[CC--:B-1----:R-:W-:Y:S01]  /*5780*/  FFMA R21, R12.reuse, R10.reuse, R62 ;  /* 0x0000000a0c157223 */ /* 0x0c2fe2000000003e */
[C---:B----4-:R-:W-:Y:S01]  /*5790*/  FFMA R27, R39.reuse, R10, R30 ;  /* 0x0000000a271b7223 */ /* 0x050fe2000000001e */
[-C--:B------:R-:W-:Y:S01]  /*57a0*/  FFMA R11, R12, R4.reuse, R70 ;  /* 0x000000040c0b7223 */ /* 0x080fe20000000046 */
[CC--:B---3--:R-:W-:Y:S01]  /*57b0*/  FFMA R3, R14.reuse, R4.reuse, R72 ;  /* 0x000000040e037223 */ /* 0x0c8fe20000000048 */
[C---:B------:R-:W-:Y:S01]  /*57c0*/  FFMA R77, R39.reuse, R4, R77 ;  /* 0x00000004274d7223 */ /* 0x040fe2000000004d */
[-C--:B------:R-:W-:Y:S01]  /*57d0*/  FFMA R5, R14, R6.reuse, R80 ;  /* 0x000000060e057223 */ /* 0x080fe20000000050 */
[CC--:B------:R-:W-:Y:S01]  /*57e0*/  FFMA R85, R39.reuse, R6.reuse, R85 ;  /* 0x0000000627557223 */ /* 0x0c0fe20000000055 */
[----:B0-----:R-:W-:Y:S01]  /*57f0*/  FFMA R17, R12, R6, R78 ;  /* 0x000000060c117223 */ /* 0x001fe2000000004e */
[----:B------:R-:W-:Y:S01]  /*5800*/  FFMA R7, R39, R7, R38 ;  /* 0x0000000727077223 */ /* 0x000fe20000000026 */
[----:B------:R-:W-:Y:S04]  /*5810*/  STG.E desc[UR8][R24.64+0x200], R51 ;  /* 0x0002003318007986 */ /* 0x000fe8000c101908 */
        /* <DEDUP_REMOVED lines=44> */
[----:B------:R-:W-:Y:S01]  /*5ae0*/  STG.E desc[UR8][R24.64+0xf300], R7 ;  /* 0x00f3000718007986 */ /* 0x000fe2000c101908 */
[----:B------:R-:W-:Y:S05]  /*5af0*/  EXIT ;  /* 0x000000000000794d */ /* 0x000fea0003800000 */
.L_x_1:
[----:B------:R-:W-:-:S00]  /*5b00*/  BRA `(.L_x_1) ;  /* 0xfffffffc00fc7947 */ /* 0x000fc0000383ffff */
[----:B------:R-:W-:-:S00]  /*5b10*/  NOP ;  /* 0x0000000000007918 */ /* 0x000fc00000000000 */
        /* <DEDUP_REMOVED lines=14> */
.L_x_2:


//--------------------- .nv.shared.mm_kernel0     --------------------------
	.section	.nv.shared.mm_kernel0,"aw",@nobits
	.sectionflags	@""
	.align	4
.nv.shared.mm_kernel0:
	.zero		22016


//--------------------- .nv.shared.reserved.0     --------------------------
	.section	.nv.shared.reserved.0,"aw",@nobits
	.weak		__nv_reservedSMEM_offset_0_alias
	.size		__nv_reservedSMEM_offset_0_alias, 0, 64
	.other		__nv_reservedSMEM_offset_0_alias,@"STO_CUDA_RESERVED_SHARED STV_DEFAULT"
__nv_reservedSMEM_offset_0_alias:
	.zero		0
	.zero		64


//--------------------- .nv.constant0.mm_kernel0  --------------------------
	.section	.nv.constant0.mm_kernel0,"a",@progbits
	.sectionflags	@""
	.align	4
.nv.constant0.mm_kernel0:
	.zero		920


//--------------------- SYMBOLS --------------------------

	.type		.nv.reservedSmem.offset0,@object
	.size		.nv.reservedSmem.offset0,0x4
	.type		.nv.reservedSmem.cap,@object
	.size		.nv.reservedSmem.cap,0x4
